//
// Generated by NVIDIA NVVM Compiler
//
// Compiler Build ID: CL-36424714
// Cuda compilation tools, release 13.0, V13.0.88
// Based on NVVM 20.0.0
//

.version 9.0
.target sm_100
.address_size 64

	// .globl	_Z12gran_poolingPfS_iiiiiiii
// _ZZ11shared_poolPfS_iiiiiiiiE5shmem has been demoted

.visible .entry _Z12gran_poolingPfS_iiiiiiii(
	.param .u64 .ptr .align 1 _Z12gran_poolingPfS_iiiiiiii_param_0,
	.param .u64 .ptr .align 1 _Z12gran_poolingPfS_iiiiiiii_param_1,
	.param .u32 _Z12gran_poolingPfS_iiiiiiii_param_2,
	.param .u32 _Z12gran_poolingPfS_iiiiiiii_param_3,
	.param .u32 _Z12gran_poolingPfS_iiiiiiii_param_4,
	.param .u32 _Z12gran_poolingPfS_iiiiiiii_param_5,
	.param .u32 _Z12gran_poolingPfS_iiiiiiii_param_6,
	.param .u32 _Z12gran_poolingPfS_iiiiiiii_param_7,
	.param .u32 _Z12gran_poolingPfS_iiiiiiii_param_8,
	.param .u32 _Z12gran_poolingPfS_iiiiiiii_param_9
)
{
	.reg .pred 	%p<24>;
	.reg .b32 	%r<97>;
	.reg .b32 	%f<85>;
	.reg .b64 	%rd<24>;

	ld.param.u64 	%rd5, [_Z12gran_poolingPfS_iiiiiiii_param_0];
	ld.param.u64 	%rd6, [_Z12gran_poolingPfS_iiiiiiii_param_1];
	ld.param.u32 	%r45, [_Z12gran_poolingPfS_iiiiiiii_param_3];
	ld.param.u32 	%r50, [_Z12gran_poolingPfS_iiiiiiii_param_4];
	ld.param.u32 	%r46, [_Z12gran_poolingPfS_iiiiiiii_param_5];
	ld.param.u32 	%r47, [_Z12gran_poolingPfS_iiiiiiii_param_6];
	ld.param.u32 	%r51, [_Z12gran_poolingPfS_iiiiiiii_param_7];
	ld.param.u32 	%r48, [_Z12gran_poolingPfS_iiiiiiii_param_8];
	ld.param.u32 	%r49, [_Z12gran_poolingPfS_iiiiiiii_param_9];
	cvta.to.global.u64 	%rd1, %rd5;
	cvta.to.global.u64 	%rd2, %rd6;
	mov.u32 	%r52, %ctaid.x;
	mov.u32 	%r53, %ntid.x;
	mov.u32 	%r54, %tid.x;
	mad.lo.s32 	%r55, %r52, %r53, %r54;
	mul.lo.s32 	%r94, %r49, %r55;
	mul.lo.s32 	%r2, %r48, %r51;
	mul.lo.s32 	%r3, %r2, %r50;
	setp.lt.s32 	%p1, %r49, 1;
	setp.ge.s32 	%p2, %r94, %r3;
	or.pred  	%p3, %p1, %p2;
	@%p3 bra 	$L__BB0_30;
	setp.lt.s32 	%p4, %r46, 1;
	add.s32 	%r56, %r94, %r49;
	min.s32 	%r4, %r56, %r3;
	@%p4 bra 	$L__BB0_19;
	add.s64 	%rd3, %rd1, 32;
$L__BB0_3:
	ld.param.u32 	%r83, [_Z12gran_poolingPfS_iiiiiiii_param_2];
	div.s32 	%r66, %r94, %r2;
	mul.lo.s32 	%r67, %r66, %r2;
	sub.s32 	%r68, %r94, %r67;
	div.s32 	%r69, %r68, %r48;
	mul.lo.s32 	%r70, %r69, %r48;
	sub.s32 	%r71, %r68, %r70;
	mul.lo.s32 	%r85, %r69, %r47;
	mul.lo.s32 	%r7, %r71, %r47;
	add.s32 	%r8, %r85, %r46;
	add.s32 	%r72, %r7, %r46;
	mul.lo.s32 	%r9, %r66, %r83;
	add.s32 	%r73, %r7, 1;
	max.s32 	%r74, %r72, %r73;
	sub.s32 	%r75, %r74, %r7;
	and.b32  	%r10, %r75, 15;
	and.b32  	%r11, %r75, 7;
	sub.s32 	%r12, %r7, %r74;
	and.b32  	%r13, %r75, 3;
	and.b32  	%r76, %r75, -16;
	neg.s32 	%r14, %r76;
	mov.f32 	%f84, 0fCF000000;
$L__BB0_4:
	setp.gt.u32 	%p13, %r12, -16;
	add.s32 	%r77, %r85, %r9;
	mul.lo.s32 	%r16, %r77, %r45;
	mov.u32 	%r89, %r7;
	@%p13 bra 	$L__BB0_7;
	add.s32 	%r86, %r7, %r16;
	mov.u32 	%r87, %r14;
	mov.u32 	%r89, %r7;
$L__BB0_6:
	.pragma "nounroll";
	mul.wide.s32 	%rd15, %r86, 4;
	add.s64 	%rd16, %rd3, %rd15;
	ld.global.f32 	%f18, [%rd16+-32];
	max.f32 	%f19, %f84, %f18;
	ld.global.f32 	%f20, [%rd16+-28];
	max.f32 	%f21, %f19, %f20;
	ld.global.f32 	%f22, [%rd16+-24];
	max.f32 	%f23, %f21, %f22;
	ld.global.f32 	%f24, [%rd16+-20];
	max.f32 	%f25, %f23, %f24;
	ld.global.f32 	%f26, [%rd16+-16];
	max.f32 	%f27, %f25, %f26;
	ld.global.f32 	%f28, [%rd16+-12];
	max.f32 	%f29, %f27, %f28;
	ld.global.f32 	%f30, [%rd16+-8];
	max.f32 	%f31, %f29, %f30;
	ld.global.f32 	%f32, [%rd16+-4];
	max.f32 	%f33, %f31, %f32;
	ld.global.f32 	%f34, [%rd16];
	max.f32 	%f35, %f33, %f34;
	ld.global.f32 	%f36, [%rd16+4];
	max.f32 	%f37, %f35, %f36;
	ld.global.f32 	%f38, [%rd16+8];
	max.f32 	%f39, %f37, %f38;
	ld.global.f32 	%f40, [%rd16+12];
	max.f32 	%f41, %f39, %f40;
	ld.global.f32 	%f42, [%rd16+16];
	max.f32 	%f43, %f41, %f42;
	ld.global.f32 	%f44, [%rd16+20];
	max.f32 	%f45, %f43, %f44;
	ld.global.f32 	%f46, [%rd16+24];
	max.f32 	%f47, %f45, %f46;
	ld.global.f32 	%f48, [%rd16+28];
	max.f32 	%f84, %f47, %f48;
	add.s32 	%r89, %r89, 16;
	add.s32 	%r87, %r87, 16;
	add.s32 	%r86, %r86, 16;
	setp.ne.s32 	%p14, %r87, 0;
	@%p14 bra 	$L__BB0_6;
$L__BB0_7:
	setp.eq.s32 	%p15, %r10, 0;
	@%p15 bra 	$L__BB0_17;
	add.s32 	%r78, %r10, -1;
	setp.lt.u32 	%p16, %r78, 7;
	@%p16 bra 	$L__BB0_10;
	add.s32 	%r79, %r89, %r16;
	mul.wide.s32 	%rd17, %r79, 4;
	add.s64 	%rd18, %rd1, %rd17;
	ld.global.f32 	%f50, [%rd18];
	max.f32 	%f51, %f84, %f50;
	ld.global.f32 	%f52, [%rd18+4];
	max.f32 	%f53, %f51, %f52;
	ld.global.f32 	%f54, [%rd18+8];
	max.f32 	%f55, %f53, %f54;
	ld.global.f32 	%f56, [%rd18+12];
	max.f32 	%f57, %f55, %f56;
	ld.global.f32 	%f58, [%rd18+16];
	max.f32 	%f59, %f57, %f58;
	ld.global.f32 	%f60, [%rd18+20];
	max.f32 	%f61, %f59, %f60;
	ld.global.f32 	%f62, [%rd18+24];
	max.f32 	%f63, %f61, %f62;
	ld.global.f32 	%f64, [%rd18+28];
	max.f32 	%f84, %f63, %f64;
	add.s32 	%r89, %r89, 8;
$L__BB0_10:
	setp.eq.s32 	%p17, %r11, 0;
	@%p17 bra 	$L__BB0_17;
	add.s32 	%r80, %r11, -1;
	setp.lt.u32 	%p18, %r80, 3;
	@%p18 bra 	$L__BB0_13;
	add.s32 	%r81, %r89, %r16;
	mul.wide.s32 	%rd19, %r81, 4;
	add.s64 	%rd20, %rd1, %rd19;
	ld.global.f32 	%f66, [%rd20];
	max.f32 	%f67, %f84, %f66;
	ld.global.f32 	%f68, [%rd20+4];
	max.f32 	%f69, %f67, %f68;
	ld.global.f32 	%f70, [%rd20+8];
	max.f32 	%f71, %f69, %f70;
	ld.global.f32 	%f72, [%rd20+12];
	max.f32 	%f84, %f71, %f72;
	add.s32 	%r89, %r89, 4;
$L__BB0_13:
	setp.eq.s32 	%p19, %r13, 0;
	@%p19 bra 	$L__BB0_17;
	setp.eq.s32 	%p20, %r13, 1;
	add.s32 	%r82, %r89, %r16;
	mul.wide.s32 	%rd21, %r82, 4;
	add.s64 	%rd4, %rd1, %rd21;
	ld.global.f32 	%f73, [%rd4];
	max.f32 	%f84, %f84, %f73;
	@%p20 bra 	$L__BB0_17;
	setp.eq.s32 	%p21, %r13, 2;
	ld.global.f32 	%f74, [%rd4+4];
	max.f32 	%f84, %f84, %f74;
	@%p21 bra 	$L__BB0_17;
	ld.global.f32 	%f75, [%rd4+8];
	max.f32 	%f84, %f84, %f75;
$L__BB0_17:
	add.s32 	%r85, %r85, 1;
	setp.lt.s32 	%p22, %r85, %r8;
	@%p22 bra 	$L__BB0_4;
	mul.wide.u32 	%rd22, %r94, 4;
	add.s64 	%rd23, %rd2, %rd22;
	st.global.f32 	[%rd23], %f84;
	add.s32 	%r94, %r94, 1;
	setp.lt.s32 	%p23, %r94, %r4;
	@%p23 bra 	$L__BB0_3;
	bra.uni 	$L__BB0_30;
$L__BB0_19:
	add.s32 	%r57, %r94, 1;
	max.s32 	%r58, %r4, %r57;
	sub.s32 	%r31, %r58, %r94;
	and.b32  	%r32, %r31, 7;
	sub.s32 	%r59, %r94, %r58;
	setp.gt.u32 	%p5, %r59, -8;
	@%p5 bra 	$L__BB0_22;
	and.b32  	%r33, %r31, -8;
	mov.b32 	%r93, 0;
$L__BB0_21:
	.pragma "nounroll";
	mul.wide.u32 	%rd7, %r94, 4;
	add.s64 	%rd8, %rd2, %rd7;
	mov.b32 	%r61, -822083584;
	st.global.u32 	[%rd8], %r61;
	st.global.u32 	[%rd8+4], %r61;
	st.global.u32 	[%rd8+8], %r61;
	st.global.u32 	[%rd8+12], %r61;
	st.global.u32 	[%rd8+16], %r61;
	st.global.u32 	[%rd8+20], %r61;
	st.global.u32 	[%rd8+24], %r61;
	st.global.u32 	[%rd8+28], %r61;
	add.s32 	%r94, %r94, 8;
	add.s32 	%r93, %r93, 8;
	setp.ne.s32 	%p6, %r93, %r33;
	@%p6 bra 	$L__BB0_21;
$L__BB0_22:
	setp.eq.s32 	%p7, %r32, 0;
	@%p7 bra 	$L__BB0_30;
	and.b32  	%r39, %r31, 3;
	setp.lt.u32 	%p8, %r32, 4;
	@%p8 bra 	$L__BB0_25;
	mul.wide.u32 	%rd9, %r94, 4;
	add.s64 	%rd10, %rd2, %rd9;
	mov.b32 	%r62, -822083584;
	st.global.u32 	[%rd10], %r62;
	st.global.u32 	[%rd10+4], %r62;
	st.global.u32 	[%rd10+8], %r62;
	st.global.u32 	[%rd10+12], %r62;
	add.s32 	%r94, %r94, 4;
$L__BB0_25:
	setp.eq.s32 	%p9, %r39, 0;
	@%p9 bra 	$L__BB0_30;
	setp.eq.s32 	%p10, %r39, 1;
	@%p10 bra 	$L__BB0_28;
	mul.wide.u32 	%rd11, %r94, 4;
	add.s64 	%rd12, %rd2, %rd11;
	mov.b32 	%r63, -822083584;
	st.global.u32 	[%rd12], %r63;
	st.global.u32 	[%rd12+4], %r63;
	add.s32 	%r94, %r94, 2;
$L__BB0_28:
	and.b32  	%r64, %r31, 1;
	setp.eq.b32 	%p11, %r64, 1;
	not.pred 	%p12, %p11;
	@%p12 bra 	$L__BB0_30;
	mul.wide.u32 	%rd13, %r94, 4;
	add.s64 	%rd14, %rd2, %rd13;
	mov.b32 	%r65, -822083584;
	st.global.u32 	[%rd14], %r65;
$L__BB0_30:
	ret;

}
	// .globl	_Z11shared_poolPfS_iiiiiiii
.visible .entry _Z11shared_poolPfS_iiiiiiii(
	.param .u64 .ptr .align 1 _Z11shared_poolPfS_iiiiiiii_param_0,
	.param .u64 .ptr .align 1 _Z11shared_poolPfS_iiiiiiii_param_1,
	.param .u32 _Z11shared_poolPfS_iiiiiiii_param_2,
	.param .u32 _Z11shared_poolPfS_iiiiiiii_param_3,
	.param .u32 _Z11shared_poolPfS_iiiiiiii_param_4,
	.param .u32 _Z11shared_poolPfS_iiiiiiii_param_5,
	.param .u32 _Z11shared_poolPfS_iiiiiiii_param_6,
	.param .u32 _Z11shared_poolPfS_iiiiiiii_param_7,
	.param .u32 _Z11shared_poolPfS_iiiiiiii_param_8,
	.param .u32 _Z11shared_poolPfS_iiiiiiii_param_9
)
{
	.reg .pred 	%p<31>;
	.reg .b32 	%r<133>;
	.reg .b32 	%f<90>;
	.reg .b64 	%rd<19>;
	// demoted variable
	.shared .align 4 .b8 _ZZ11shared_poolPfS_iiiiiiiiE5shmem[12544];
	ld.param.u64 	%rd3, [_Z11shared_poolPfS_iiiiiiii_param_0];
	ld.param.u64 	%rd4, [_Z11shared_poolPfS_iiiiiiii_param_1];
	ld.param.u32 	%r65, [_Z11shared_poolPfS_iiiiiiii_param_2];
	ld.param.u32 	%r59, [_Z11shared_poolPfS_iiiiiiii_param_3];
	ld.param.u32 	%r60, [_Z11shared_poolPfS_iiiiiiii_param_5];
	ld.param.u32 	%r61, [_Z11shared_poolPfS_iiiiiiii_param_6];
	ld.param.u32 	%r62, [_Z11shared_poolPfS_iiiiiiii_param_7];
	ld.param.u32 	%r63, [_Z11shared_poolPfS_iiiiiiii_param_8];
	ld.param.u32 	%r64, [_Z11shared_poolPfS_iiiiiiii_param_9];
	cvta.to.global.u64 	%rd1, %rd3;
	cvta.to.global.u64 	%rd2, %rd4;
	mov.u32 	%r66, %ctaid.x;
	mov.u32 	%r67, %ntid.x;
	mov.u32 	%r1, %tid.x;
	mul.lo.s32 	%r2, %r59, %r65;
	mul.lo.s32 	%r3, %r2, %r66;
	add.s32 	%r68, %r2, -1;
	div.s32 	%r69, %r68, %r67;
	mad.lo.s32 	%r4, %r1, %r69, %r1;
	setp.eq.s32 	%p1, %r1, 0;
	setp.ge.s32 	%p2, %r4, %r2;
	or.pred  	%p3, %p1, %p2;
	@%p3 bra 	$L__BB1_7;
	add.s32 	%r70, %r4, %r1;
	min.s32 	%r5, %r70, %r2;
	add.s32 	%r71, %r4, 1;
	max.s32 	%r6, %r5, %r71;
	sub.s32 	%r72, %r6, %r4;
	and.b32  	%r7, %r72, 3;
	setp.eq.s32 	%p4, %r7, 0;
	mov.u32 	%r118, %r4;
	@%p4 bra 	$L__BB1_4;
	mov.b32 	%r117, 0;
	mov.u32 	%r118, %r4;
$L__BB1_3:
	.pragma "nounroll";
	add.s32 	%r74, %r118, %r3;
	mul.wide.s32 	%rd5, %r74, 4;
	add.s64 	%rd6, %rd1, %rd5;
	ld.global.f32 	%f16, [%rd6];
	shl.b32 	%r75, %r118, 2;
	mov.u32 	%r76, _ZZ11shared_poolPfS_iiiiiiiiE5shmem;
	add.s32 	%r77, %r76, %r75;
	st.shared.f32 	[%r77], %f16;
	add.s32 	%r118, %r118, 1;
	add.s32 	%r117, %r117, 1;
	setp.ne.s32 	%p5, %r117, %r7;
	@%p5 bra 	$L__BB1_3;
$L__BB1_4:
	sub.s32 	%r78, %r4, %r6;
	setp.gt.u32 	%p6, %r78, -4;
	@%p6 bra 	$L__BB1_7;
	mov.u32 	%r81, _ZZ11shared_poolPfS_iiiiiiiiE5shmem;
$L__BB1_6:
	add.s32 	%r79, %r118, %r3;
	mul.wide.s32 	%rd7, %r79, 4;
	add.s64 	%rd8, %rd1, %rd7;
	ld.global.f32 	%f17, [%rd8];
	shl.b32 	%r80, %r118, 2;
	add.s32 	%r82, %r81, %r80;
	st.shared.f32 	[%r82], %f17;
	ld.global.f32 	%f18, [%rd8+4];
	st.shared.f32 	[%r82+4], %f18;
	ld.global.f32 	%f19, [%rd8+8];
	st.shared.f32 	[%r82+8], %f19;
	ld.global.f32 	%f20, [%rd8+12];
	st.shared.f32 	[%r82+12], %f20;
	add.s32 	%r118, %r118, 4;
	setp.lt.s32 	%p7, %r118, %r5;
	@%p7 bra 	$L__BB1_6;
$L__BB1_7:
	bar.sync 	0;
	mul.lo.s32 	%r130, %r64, %r1;
	setp.lt.s32 	%p8, %r64, 1;
	mul.lo.s32 	%r16, %r63, %r62;
	setp.ge.s32 	%p9, %r130, %r16;
	or.pred  	%p10, %p8, %p9;
	@%p10 bra 	$L__BB1_36;
	setp.lt.s32 	%p11, %r60, 1;
	add.s32 	%r83, %r130, %r64;
	min.s32 	%r17, %r83, %r16;
	@%p11 bra 	$L__BB1_25;
$L__BB1_9:
	div.s32 	%r93, %r130, %r63;
	mul.lo.s32 	%r94, %r93, %r63;
	sub.s32 	%r95, %r130, %r94;
	mul.lo.s32 	%r121, %r93, %r61;
	mul.lo.s32 	%r20, %r95, %r61;
	add.s32 	%r21, %r121, %r60;
	add.s32 	%r96, %r20, %r60;
	add.s32 	%r97, %r20, 1;
	max.s32 	%r98, %r96, %r97;
	sub.s32 	%r99, %r98, %r20;
	and.b32  	%r22, %r99, 15;
	add.s32 	%r23, %r22, -1;
	and.b32  	%r24, %r99, 7;
	add.s32 	%r25, %r24, -1;
	sub.s32 	%r26, %r20, %r98;
	and.b32  	%r27, %r99, 3;
	and.b32  	%r100, %r99, -16;
	neg.s32 	%r28, %r100;
	mov.f32 	%f89, 0fCF000000;
$L__BB1_10:
	setp.gt.u32 	%p20, %r26, -16;
	mul.lo.s32 	%r30, %r121, %r59;
	mov.u32 	%r125, %r20;
	@%p20 bra 	$L__BB1_13;
	add.s32 	%r101, %r20, %r30;
	shl.b32 	%r102, %r101, 2;
	mov.u32 	%r103, _ZZ11shared_poolPfS_iiiiiiiiE5shmem;
	add.s32 	%r104, %r103, %r102;
	add.s32 	%r122, %r104, 32;
	mov.u32 	%r123, %r28;
	mov.u32 	%r125, %r20;
$L__BB1_12:
	.pragma "nounroll";
	ld.shared.f32 	%f23, [%r122+-32];
	max.f32 	%f24, %f89, %f23;
	ld.shared.f32 	%f25, [%r122+-28];
	max.f32 	%f26, %f24, %f25;
	ld.shared.f32 	%f27, [%r122+-24];
	max.f32 	%f28, %f26, %f27;
	ld.shared.f32 	%f29, [%r122+-20];
	max.f32 	%f30, %f28, %f29;
	ld.shared.f32 	%f31, [%r122+-16];
	max.f32 	%f32, %f30, %f31;
	ld.shared.f32 	%f33, [%r122+-12];
	max.f32 	%f34, %f32, %f33;
	ld.shared.f32 	%f35, [%r122+-8];
	max.f32 	%f36, %f34, %f35;
	ld.shared.f32 	%f37, [%r122+-4];
	max.f32 	%f38, %f36, %f37;
	ld.shared.f32 	%f39, [%r122];
	max.f32 	%f40, %f38, %f39;
	ld.shared.f32 	%f41, [%r122+4];
	max.f32 	%f42, %f40, %f41;
	ld.shared.f32 	%f43, [%r122+8];
	max.f32 	%f44, %f42, %f43;
	ld.shared.f32 	%f45, [%r122+12];
	max.f32 	%f46, %f44, %f45;
	ld.shared.f32 	%f47, [%r122+16];
	max.f32 	%f48, %f46, %f47;
	ld.shared.f32 	%f49, [%r122+20];
	max.f32 	%f50, %f48, %f49;
	ld.shared.f32 	%f51, [%r122+24];
	max.f32 	%f52, %f50, %f51;
	ld.shared.f32 	%f53, [%r122+28];
	max.f32 	%f89, %f52, %f53;
	add.s32 	%r125, %r125, 16;
	add.s32 	%r123, %r123, 16;
	add.s32 	%r122, %r122, 64;
	setp.ne.s32 	%p21, %r123, 0;
	@%p21 bra 	$L__BB1_12;
$L__BB1_13:
	setp.eq.s32 	%p22, %r22, 0;
	@%p22 bra 	$L__BB1_23;
	setp.lt.u32 	%p23, %r23, 7;
	@%p23 bra 	$L__BB1_16;
	add.s32 	%r105, %r125, %r30;
	shl.b32 	%r106, %r105, 2;
	mov.u32 	%r107, _ZZ11shared_poolPfS_iiiiiiiiE5shmem;
	add.s32 	%r108, %r107, %r106;
	ld.shared.f32 	%f55, [%r108];
	max.f32 	%f56, %f89, %f55;
	ld.shared.f32 	%f57, [%r108+4];
	max.f32 	%f58, %f56, %f57;
	ld.shared.f32 	%f59, [%r108+8];
	max.f32 	%f60, %f58, %f59;
	ld.shared.f32 	%f61, [%r108+12];
	max.f32 	%f62, %f60, %f61;
	ld.shared.f32 	%f63, [%r108+16];
	max.f32 	%f64, %f62, %f63;
	ld.shared.f32 	%f65, [%r108+20];
	max.f32 	%f66, %f64, %f65;
	ld.shared.f32 	%f67, [%r108+24];
	max.f32 	%f68, %f66, %f67;
	ld.shared.f32 	%f69, [%r108+28];
	max.f32 	%f89, %f68, %f69;
	add.s32 	%r125, %r125, 8;
$L__BB1_16:
	setp.eq.s32 	%p24, %r24, 0;
	@%p24 bra 	$L__BB1_23;
	setp.lt.u32 	%p25, %r25, 3;
	@%p25 bra 	$L__BB1_19;
	add.s32 	%r109, %r125, %r30;
	shl.b32 	%r110, %r109, 2;
	mov.u32 	%r111, _ZZ11shared_poolPfS_iiiiiiiiE5shmem;
	add.s32 	%r112, %r111, %r110;
	ld.shared.f32 	%f71, [%r112];
	max.f32 	%f72, %f89, %f71;
	ld.shared.f32 	%f73, [%r112+4];
	max.f32 	%f74, %f72, %f73;
	ld.shared.f32 	%f75, [%r112+8];
	max.f32 	%f76, %f74, %f75;
	ld.shared.f32 	%f77, [%r112+12];
	max.f32 	%f89, %f76, %f77;
	add.s32 	%r125, %r125, 4;
$L__BB1_19:
	setp.eq.s32 	%p26, %r27, 0;
	@%p26 bra 	$L__BB1_23;
	setp.eq.s32 	%p27, %r27, 1;
	add.s32 	%r113, %r125, %r30;
	shl.b32 	%r114, %r113, 2;
	mov.u32 	%r115, _ZZ11shared_poolPfS_iiiiiiiiE5shmem;
	add.s32 	%r43, %r115, %r114;
	ld.shared.f32 	%f78, [%r43];
	max.f32 	%f89, %f89, %f78;
	@%p27 bra 	$L__BB1_23;
	setp.eq.s32 	%p28, %r27, 2;
	ld.shared.f32 	%f79, [%r43+4];
	max.f32 	%f89, %f89, %f79;
	@%p28 bra 	$L__BB1_23;
	ld.shared.f32 	%f80, [%r43+8];
	max.f32 	%f89, %f89, %f80;
$L__BB1_23:
	add.s32 	%r121, %r121, 1;
	setp.lt.s32 	%p29, %r121, %r21;
	@%p29 bra 	$L__BB1_10;
	mul.wide.u32 	%rd17, %r130, 4;
	add.s64 	%rd18, %rd2, %rd17;
	st.global.f32 	[%rd18], %f89;
	add.s32 	%r130, %r130, 1;
	setp.lt.s32 	%p30, %r130, %r17;
	@%p30 bra 	$L__BB1_9;
	bra.uni 	$L__BB1_36;
$L__BB1_25:
	add.s32 	%r84, %r130, 1;
	max.s32 	%r85, %r17, %r84;
	sub.s32 	%r46, %r85, %r130;
	and.b32  	%r47, %r46, 7;
	sub.s32 	%r86, %r130, %r85;
	setp.gt.u32 	%p12, %r86, -8;
	@%p12 bra 	$L__BB1_28;
	and.b32  	%r48, %r46, -8;
	mov.b32 	%r129, 0;
$L__BB1_27:
	.pragma "nounroll";
	mul.wide.u32 	%rd9, %r130, 4;
	add.s64 	%rd10, %rd2, %rd9;
	mov.b32 	%r88, -822083584;
	st.global.u32 	[%rd10], %r88;
	st.global.u32 	[%rd10+4], %r88;
	st.global.u32 	[%rd10+8], %r88;
	st.global.u32 	[%rd10+12], %r88;
	st.global.u32 	[%rd10+16], %r88;
	st.global.u32 	[%rd10+20], %r88;
	st.global.u32 	[%rd10+24], %r88;
	st.global.u32 	[%rd10+28], %r88;
	add.s32 	%r130, %r130, 8;
	add.s32 	%r129, %r129, 8;
	setp.ne.s32 	%p13, %r129, %r48;
	@%p13 bra 	$L__BB1_27;
$L__BB1_28:
	setp.eq.s32 	%p14, %r47, 0;
	@%p14 bra 	$L__BB1_36;
	and.b32  	%r54, %r46, 3;
	setp.lt.u32 	%p15, %r47, 4;
	@%p15 bra 	$L__BB1_31;
	mul.wide.u32 	%rd11, %r130, 4;
	add.s64 	%rd12, %rd2, %rd11;
	mov.b32 	%r89, -822083584;
	st.global.u32 	[%rd12], %r89;
	st.global.u32 	[%rd12+4], %r89;
	st.global.u32 	[%rd12+8], %r89;
	st.global.u32 	[%rd12+12], %r89;
	add.s32 	%r130, %r130, 4;
$L__BB1_31:
	setp.eq.s32 	%p16, %r54, 0;
	@%p16 bra 	$L__BB1_36;
	setp.eq.s32 	%p17, %r54, 1;
	@%p17 bra 	$L__BB1_34;
	mul.wide.u32 	%rd13, %r130, 4;
	add.s64 	%rd14, %rd2, %rd13;
	mov.b32 	%r90, -822083584;
	st.global.u32 	[%rd14], %r90;
	st.global.u32 	[%rd14+4], %r90;
	add.s32 	%r130, %r130, 2;
$L__BB1_34:
	and.b32  	%r91, %r46, 1;
	setp.eq.b32 	%p18, %r91, 1;
	not.pred 	%p19, %p18;
	@%p19 bra 	$L__BB1_36;
	mul.wide.u32 	%rd15, %r130, 4;
	add.s64 	%rd16, %rd2, %rd15;
	mov.b32 	%r92, -822083584;
	st.global.u32 	[%rd16], %r92;
$L__BB1_36:
	ret;

}


// ===== COMPILED SASS (sm_100) =====

	.target	sm_100

	.elftype	@"ET_EXEC"


//--------------------- .note.nv.tkinfo           --------------------------
	.section	.note.nv.tkinfo,"",@"SHT_NOTE"
	.sectionflags	@"SHF_NOTE_NV_TKINFO"
	.tkinfo
        /*0018*/ 	.word	0x00000002
        /*0030*/ 	.string	""
        /*0030*/ 	.string	"ptxas"
        /*0030*/ 	.string	"Cuda compilation tools, release 13.0, V13.0.88"
        /*0030*/ 	.string	"Build cuda_13.0.r13.0/compiler.36424714_0"
        /*0030*/ 	.string	"-arch sm_100 -m 64 "



//--------------------- .note.nv.cuinfo           --------------------------
	.section	.note.nv.cuinfo,"",@"SHT_NOTE"
	.sectionflags	@"SHF_NOTE_NV_CUINFO"
        /*0018*/ 	.short	0x0002
        /*001a*/ 	.short	0x0064
        /*001c*/ 	.short	0x0082
	.zero		2


//--------------------- .nv.info                  --------------------------
	.section	.nv.info,"",@"SHT_CUDA_INFO"
	.align	4


	//----- nvinfo : EIATTR_REGCOUNT
	.align		4
        /*0000*/ 	.byte	0x04, 0x2f
        /*0002*/ 	.short	(.L_1 - .L_0)
	.align		4
.L_0:
        /*0004*/ 	.word	index@(_Z12gran_poolingPfS_iiiiiiii)
        /*0008*/ 	.word	0x0000001e


	//----- nvinfo : EIATTR_FRAME_SIZE
	.align		4
.L_1:
        /*000c*/ 	.byte	0x04, 0x11
        /*000e*/ 	.short	(.L_3 - .L_2)
	.align		4
.L_2:
        /*0010*/ 	.word	index@(_Z12gran_poolingPfS_iiiiiiii)
        /*0014*/ 	.word	0x00000000


	//----- nvinfo : EIATTR_REGCOUNT
	.align		4
.L_3:
        /*0018*/ 	.byte	0x04, 0x2f
        /*001a*/ 	.short	(.L_5 - .L_4)
	.align		4
.L_4:
        /*001c*/ 	.word	index@(_Z11shared_poolPfS_iiiiiiii)
        /*0020*/ 	.word	0x00000020


	//----- nvinfo : EIATTR_FRAME_SIZE
	.align		4
.L_5:
        /*0024*/ 	.byte	0x04, 0x11
        /*0026*/ 	.short	(.L_7 - .L_6)
	.align		4
.L_6:
        /*0028*/ 	.word	index@(_Z11shared_poolPfS_iiiiiiii)
        /*002c*/ 	.word	0x00000000


	//----- nvinfo : EIATTR_MIN_STACK_SIZE
	.align		4
.L_7:
        /*0030*/ 	.byte	0x04, 0x12
        /*0032*/ 	.short	(.L_9 - .L_8)
	.align		4
.L_8:
        /*0034*/ 	.word	index@(_Z11shared_poolPfS_iiiiiiii)
        /*0038*/ 	.word	0x00000000


	//----- nvinfo : EIATTR_MIN_STACK_SIZE
	.align		4
.L_9:
        /*003c*/ 	.byte	0x04, 0x12
        /*003e*/ 	.short	(.L_11 - .L_10)
	.align		4
.L_10:
        /*0040*/ 	.word	index@(_Z12gran_poolingPfS_iiiiiiii)
        /*0044*/ 	.word	0x00000000
.L_11:


//--------------------- .nv.compat                --------------------------
	.section	.nv.compat,"",@"SHT_CUDA_COMPAT_INFO"
	.align	4
        /*0000*/ 	.byte	0x02, 0x09, 0x00, 0x00, 0x02, 0x02, 0x01, 0x00, 0x02, 0x05, 0x05, 0x00, 0x03, 0x07, 0x01, 0x01
        /*0010*/ 	.byte	0x02, 0x03, 0x00, 0x00, 0x02, 0x06, 0x01, 0x00, 0x04, 0x0b, 0x08, 0x00, 0x09, 0x00, 0x00, 0x00
        /*0020*/ 	.byte	0x00, 0x00, 0x00, 0x00


//--------------------- .nv.info._Z11shared_poolPfS_iiiiiiii --------------------------
	.section	.nv.info._Z11shared_poolPfS_iiiiiiii,"",@"SHT_CUDA_INFO"
	.sectionflags	@""
	.align	4


	//----- nvinfo : EIATTR_CUDA_API_VERSION
	.align		4
        /*0000*/ 	.byte	0x04, 0x37
        /*0002*/ 	.short	(.L_13 - .L_12)
.L_12:
        /*0004*/ 	.word	0x00000082


	//----- nvinfo : EIATTR_KPARAM_INFO
	.align		4
.L_13:
        /*0008*/ 	.byte	0x04, 0x17
        /*000a*/ 	.short	(.L_15 - .L_14)
.L_14:
        /*000c*/ 	.word	0x00000000
        /*0010*/ 	.short	0x0009
        /*0012*/ 	.short	0x002c
        /*0014*/ 	.byte	0x00, 0xf0, 0x11, 0x00


	//----- nvinfo : EIATTR_KPARAM_INFO
	.align		4
.L_15:
        /*0018*/ 	.byte	0x04, 0x17
        /*001a*/ 	.short	(.L_17 - .L_16)
.L_16:
        /*001c*/ 	.word	0x00000000
        /*0020*/ 	.short	0x0008
        /*0022*/ 	.short	0x0028
        /*0024*/ 	.byte	0x00, 0xf0, 0x11, 0x00


	//----- nvinfo : EIATTR_KPARAM_INFO
	.align		4
.L_17:
        /*0028*/ 	.byte	0x04, 0x17
        /*002a*/ 	.short	(.L_19 - .L_18)
.L_18:
        /*002c*/ 	.word	0x00000000
        /*0030*/ 	.short	0x0007
        /*0032*/ 	.short	0x0024
        /*0034*/ 	.byte	0x00, 0xf0, 0x11, 0x00


	//----- nvinfo : EIATTR_KPARAM_INFO
	.align		4
.L_19:
        /*0038*/ 	.byte	0x04, 0x17
        /*003a*/ 	.short	(.L_21 - .L_20)
.L_20:
        /*003c*/ 	.word	0x00000000
        /*0040*/ 	.short	0x0006
        /*0042*/ 	.short	0x0020
        /*0044*/ 	.byte	0x00, 0xf0, 0x11, 0x00


	//----- nvinfo : EIATTR_KPARAM_INFO
	.align		4
.L_21:
        /*0048*/ 	.byte	0x04, 0x17
        /*004a*/ 	.short	(.L_23 - .L_22)
.L_22:
        /*004c*/ 	.word	0x00000000
        /*0050*/ 	.short	0x0005
        /*0052*/ 	.short	0x001c
        /*0054*/ 	.byte	0x00, 0xf0, 0x11, 0x00


	//----- nvinfo : EIATTR_KPARAM_INFO
	.align		4
.L_23:
        /*0058*/ 	.byte	0x04, 0x17
        /*005a*/ 	.short	(.L_25 - .L_24)
.L_24:
        /*005c*/ 	.word	0x00000000
        /*0060*/ 	.short	0x0004
        /*0062*/ 	.short	0x0018
        /*0064*/ 	.byte	0x00, 0xf0, 0x11, 0x00


	//----- nvinfo : EIATTR_KPARAM_INFO
	.align		4
.L_25:
        /*0068*/ 	.byte	0x04, 0x17
        /*006a*/ 	.short	(.L_27 - .L_26)
.L_26:
        /*006c*/ 	.word	0x00000000
        /*0070*/ 	.short	0x0003
        /*0072*/ 	.short	0x0014
        /*0074*/ 	.byte	0x00, 0xf0, 0x11, 0x00


	//----- nvinfo : EIATTR_KPARAM_INFO
	.align		4
.L_27:
        /*0078*/ 	.byte	0x04, 0x17
        /*007a*/ 	.short	(.L_29 - .L_28)
.L_28:
        /*007c*/ 	.word	0x00000000
        /*0080*/ 	.short	0x0002
        /*0082*/ 	.short	0x0010
        /*0084*/ 	.byte	0x00, 0xf0, 0x11, 0x00


	//----- nvinfo : EIATTR_KPARAM_INFO
	.align		4
.L_29:
        /*0088*/ 	.byte	0x04, 0x17
        /*008a*/ 	.short	(.L_31 - .L_30)
.L_30:
        /*008c*/ 	.word	0x00000000
        /*0090*/ 	.short	0x0001
        /*0092*/ 	.short	0x0008
        /*0094*/ 	.byte	0x00, 0xf5, 0x21, 0x00


	//----- nvinfo : EIATTR_KPARAM_INFO
	.align		4
.L_31:
        /*0098*/ 	.byte	0x04, 0x17
        /*009a*/ 	.short	(.L_33 - .L_32)
.L_32:
        /*009c*/ 	.word	0x00000000
        /*00a0*/ 	.short	0x0000
        /*00a2*/ 	.short	0x0000
        /*00a4*/ 	.byte	0x00, 0xf5, 0x21, 0x00


	//----- nvinfo : EIATTR_SPARSE_MMA_MASK
	.align		4
.L_33:
        /*00a8*/ 	.byte	0x03, 0x50
        /*00aa*/ 	.short	0x0000


	//----- nvinfo : EIATTR_MAXREG_COUNT
	.align		4
        /*00ac*/ 	.byte	0x03, 0x1b
        /*00ae*/ 	.short	0x00ff


	//----- nvinfo : EIATTR_NUM_BARRIERS
	.align		4
        /*00b0*/ 	.byte	0x02, 0x4c
        /*00b2*/ 	.byte	0x01
	.zero		1


	//----- nvinfo : EIATTR_MERCURY_ISA_VERSION
	.align		4
        /*00b4*/ 	.byte	0x03, 0x5f
        /*00b6*/ 	.short	0x0101


	//----- nvinfo : EIATTR_VRC_CTA_INIT_COUNT
	.align		4
        /*00b8*/ 	.byte	0x02, 0x4a
	.zero		1
	.zero		1


	//----- nvinfo : EIATTR_EXIT_INSTR_OFFSETS
	.align		4
        /*00bc*/ 	.byte	0x04, 0x1c
        /*00be*/ 	.short	(.L_35 - .L_34)


	//   ....[0]....
.L_34:
        /*00c0*/ 	.word	0x00000ad0


	//   ....[1]....
        /*00c4*/ 	.word	0x00001530


	//   ....[2]....
        /*00c8*/ 	.word	0x000016e0


	//   ....[3]....
        /*00cc*/ 	.word	0x00001790


	//   ....[4]....
        /*00d0*/ 	.word	0x00001830


	//   ....[5]....
        /*00d4*/ 	.word	0x00001890


	//----- nvinfo : EIATTR_CRS_STACK_SIZE
	.align		4
.L_35:
        /*00d8*/ 	.byte	0x04, 0x1e
        /*00da*/ 	.short	(.L_37 - .L_36)
.L_36:
        /*00dc*/ 	.word	0x00000000


	//----- nvinfo : EIATTR_CBANK_PARAM_SIZE
	.align		4
.L_37:
        /*00e0*/ 	.byte	0x03, 0x19
        /*00e2*/ 	.short	0x0030


	//----- nvinfo : EIATTR_PARAM_CBANK
	.align		4
        /*00e4*/ 	.byte	0x04, 0x0a
        /*00e6*/ 	.short	(.L_39 - .L_38)
	.align		4
.L_38:
        /*00e8*/ 	.word	index@(.nv.constant0._Z11shared_poolPfS_iiiiiiii)
        /*00ec*/ 	.short	0x0380
        /*00ee*/ 	.short	0x0030


	//----- nvinfo : EIATTR_SW_WAR
	.align		4
.L_39:
        /*00f0*/ 	.byte	0x04, 0x36
        /*00f2*/ 	.short	(.L_41 - .L_40)
.L_40:
        /*00f4*/ 	.word	0x00000008
.L_41:


//--------------------- .nv.info._Z12gran_poolingPfS_iiiiiiii --------------------------
	.section	.nv.info._Z12gran_poolingPfS_iiiiiiii,"",@"SHT_CUDA_INFO"
	.sectionflags	@""
	.align	4


	//----- nvinfo : EIATTR_CUDA_API_VERSION
	.align		4
        /*0000*/ 	.byte	0x04, 0x37
        /*0002*/ 	.short	(.L_43 - .L_42)
.L_42:
        /*0004*/ 	.word	0x00000082


	//----- nvinfo : EIATTR_KPARAM_INFO
	.align		4
.L_43:
        /*0008*/ 	.byte	0x04, 0x17
        /*000a*/ 	.short	(.L_45 - .L_44)
.L_44:
        /*000c*/ 	.word	0x00000000
        /*0010*/ 	.short	0x0009
        /*0012*/ 	.short	0x002c
        /*0014*/ 	.byte	0x00, 0xf0, 0x11, 0x00


	//----- nvinfo : EIATTR_KPARAM_INFO
	.align		4
.L_45:
        /*0018*/ 	.byte	0x04, 0x17
        /*001a*/ 	.short	(.L_47 - .L_46)
.L_46:
        /*001c*/ 	.word	0x00000000
        /*0020*/ 	.short	0x0008
        /*0022*/ 	.short	0x0028
        /*0024*/ 	.byte	0x00, 0xf0, 0x11, 0x00


	//----- nvinfo : EIATTR_KPARAM_INFO
	.align		4
.L_47:
        /*0028*/ 	.byte	0x04, 0x17
        /*002a*/ 	.short	(.L_49 - .L_48)
.L_48:
        /*002c*/ 	.word	0x00000000
        /*0030*/ 	.short	0x0007
        /*0032*/ 	.short	0x0024
        /*0034*/ 	.byte	0x00, 0xf0, 0x11, 0x00


	//----- nvinfo : EIATTR_KPARAM_INFO
	.align		4
.L_49:
        /*0038*/ 	.byte	0x04, 0x17
        /*003a*/ 	.short	(.L_51 - .L_50)
.L_50:
        /*003c*/ 	.word	0x00000000
        /*0040*/ 	.short	0x0006
        /*0042*/ 	.short	0x0020
        /*0044*/ 	.byte	0x00, 0xf0, 0x11, 0x00


	//----- nvinfo : EIATTR_KPARAM_INFO
	.align		4
.L_51:
        /*0048*/ 	.byte	0x04, 0x17
        /*004a*/ 	.short	(.L_53 - .L_52)
.L_52:
        /*004c*/ 	.word	0x00000000
        /*0050*/ 	.short	0x0005
        /*0052*/ 	.short	0x001c
        /*0054*/ 	.byte	0x00, 0xf0, 0x11, 0x00


	//----- nvinfo : EIATTR_KPARAM_INFO
	.align		4
.L_53:
        /*0058*/ 	.byte	0x04, 0x17
        /*005a*/ 	.short	(.L_55 - .L_54)
.L_54:
        /*005c*/ 	.word	0x00000000
        /*0060*/ 	.short	0x0004
        /*0062*/ 	.short	0x0018
        /*0064*/ 	.byte	0x00, 0xf0, 0x11, 0x00


	//----- nvinfo : EIATTR_KPARAM_INFO
	.align		4
.L_55:
        /*0068*/ 	.byte	0x04, 0x17
        /*006a*/ 	.short	(.L_57 - .L_56)
.L_56:
        /*006c*/ 	.word	0x00000000
        /*0070*/ 	.short	0x0003
        /*0072*/ 	.short	0x0014
        /*0074*/ 	.byte	0x00, 0xf0, 0x11, 0x00


	//----- nvinfo : EIATTR_KPARAM_INFO
	.align		4
.L_57:
        /*0078*/ 	.byte	0x04, 0x17
        /*007a*/ 	.short	(.L_59 - .L_58)
.L_58:
        /*007c*/ 	.word	0x00000000
        /*0080*/ 	.short	0x0002
        /*0082*/ 	.short	0x0010
        /*0084*/ 	.byte	0x00, 0xf0, 0x11, 0x00


	//----- nvinfo : EIATTR_KPARAM_INFO
	.align		4
.L_59:
        /*0088*/ 	.byte	0x04, 0x17
        /*008a*/ 	.short	(.L_61 - .L_60)
.L_60:
        /*008c*/ 	.word	0x00000000
        /*0090*/ 	.short	0x0001
        /*0092*/ 	.short	0x0008
        /*0094*/ 	.byte	0x00, 0xf5, 0x21, 0x00


	//----- nvinfo : EIATTR_KPARAM_INFO
	.align		4
.L_61:
        /*0098*/ 	.byte	0x04, 0x17
        /*009a*/ 	.short	(.L_63 - .L_62)
.L_62:
        /*009c*/ 	.word	0x00000000
        /*00a0*/ 	.short	0x0000
        /*00a2*/ 	.short	0x0000
        /*00a4*/ 	.byte	0x00, 0xf5, 0x21, 0x00


	//----- nvinfo : EIATTR_SPARSE_MMA_MASK
	.align		4
.L_63:
        /*00a8*/ 	.byte	0x03, 0x50
        /*00aa*/ 	.short	0x0000


	//----- nvinfo : EIATTR_MAXREG_COUNT
	.align		4
        /*00ac*/ 	.byte	0x03, 0x1b
        /*00ae*/ 	.short	0x00ff


	//----- nvinfo : EIATTR_MERCURY_ISA_VERSION
	.align		4
        /*00b0*/ 	.byte	0x03, 0x5f
        /*00b2*/ 	.short	0x0101


	//----- nvinfo : EIATTR_VRC_CTA_INIT_COUNT
	.align		4
        /*00b4*/ 	.byte	0x02, 0x4a
	.zero		1
	.zero		1


	//----- nvinfo : EIATTR_EXIT_INSTR_OFFSETS
	.align		4
        /*00b8*/ 	.byte	0x04, 0x1c
        /*00ba*/ 	.short	(.L_65 - .L_64)


	//   ....[0]....
.L_64:
        /*00bc*/ 	.word	0x000000d0


	//   ....[1]....
        /*00c0*/ 	.word	0x00000cb0


	//   ....[2]....
        /*00c4*/ 	.word	0x00000e60


	//   ....[3]....
        /*00c8*/ 	.word	0x00000f10


	//   ....[4]....
        /*00cc*/ 	.word	0x00000fb0


	//   ....[5]....
        /*00d0*/ 	.word	0x00001010


	//----- nvinfo : EIATTR_CRS_STACK_SIZE
	.align		4
.L_65:
        /*00d4*/ 	.byte	0x04, 0x1e
        /*00d6*/ 	.short	(.L_67 - .L_66)
.L_66:
        /*00d8*/ 	.word	0x00000000


	//----- nvinfo : EIATTR_CBANK_PARAM_SIZE
	.align		4
.L_67:
        /*00dc*/ 	.byte	0x03, 0x19
        /*00de*/ 	.short	0x0030


	//----- nvinfo : EIATTR_PARAM_CBANK
	.align		4
        /*00e0*/ 	.byte	0x04, 0x0a
        /*00e2*/ 	.short	(.L_69 - .L_68)
	.align		4
.L_68:
        /*00e4*/ 	.word	index@(.nv.constant0._Z12gran_poolingPfS_iiiiiiii)
        /*00e8*/ 	.short	0x0380
        /*00ea*/ 	.short	0x0030


	//----- nvinfo : EIATTR_SW_WAR
	.align		4
.L_69:
        /*00ec*/ 	.byte	0x04, 0x36
        /*00ee*/ 	.short	(.L_71 - .L_70)
.L_70:
        /*00f0*/ 	.word	0x00000008
.L_71:


//--------------------- .nv.callgraph             --------------------------
	.section	.nv.callgraph,"",@"SHT_CUDA_CALLGRAPH"
	.align	4
	.sectionentsize	8
	.align		4
        /*0000*/ 	.word	0x00000000
	.align		4
        /*0004*/ 	.word	0xffffffff
	.align		4
        /*0008*/ 	.word	0x00000000
	.align		4
        /*000c*/ 	.word	0xfffffffe
	.align		4
        /*0010*/ 	.word	0x00000000
	.align		4
        /*0014*/ 	.word	0xfffffffd
	.align		4
        /*0018*/ 	.word	0x00000000
	.align		4
        /*001c*/ 	.word	0xfffffffc


//--------------------- .text._Z11shared_poolPfS_iiiiiiii --------------------------
	.section	.text._Z11shared_poolPfS_iiiiiiii,"ax",@progbits
	.align	128
        .global         _Z11shared_poolPfS_iiiiiiii
        .type           _Z11shared_poolPfS_iiiiiiii,@function
        .size           _Z11shared_poolPfS_iiiiiiii,(.L_x_44 - _Z11shared_poolPfS_iiiiiiii)
        .other          _Z11shared_poolPfS_iiiiiiii,@"STO_CUDA_ENTRY STV_DEFAULT"
_Z11shared_poolPfS_iiiiiiii:
.text._Z11shared_poolPfS_iiiiiiii:
[----:B------:R-:W-:Y:S08]  /*0000*/  LDC R1, c[0x0][0x37c] ;  /* 0x0000df00ff017b82 */ /* 0x000ff00000000800 */
[----:B------:R-:W0:Y:S01]  /*0010*/  LDC R5, c[0x0][0x360] ;  /* 0x0000d800ff057b82 */ /* 0x000e220000000800 */
[----:B------:R-:W1:Y:S01]  /*0020*/  LDCU.64 UR6, c[0x0][0x358] ;  /* 0x00006b00ff0677ac */ /* 0x000e620008000a00 */
[----:B------:R-:W-:Y:S06]  /*0030*/  BSSY.RECONVERGENT B0, `(.L_x_0) ;  /* 0x00000a2000007945 */ /* 0x000fec0003800200 */
[----:B------:R-:W2:Y:S01]  /*0040*/  LDC.64 R6, c[0x0][0x390] ;  /* 0x0000e400ff067b82 */ /* 0x000ea20000000a00 */
[----:B0-----:R-:W-:-:S02]  /*0050*/  IABS R9, R5 ;  /* 0x0000000500097213 */ /* 0x001fc40000000000 */
[----:B------:R-:W-:Y:S02]  /*0060*/  IABS R8, R5 ;  /* 0x0000000500087213 */ /* 0x000fe40000000000 */
[----:B------:R-:W0:Y:S01]  /*0070*/  I2F.RP R0, R9 ;  /* 0x0000000900007306 */ /* 0x000e220000209400 */
[----:B--2---:R-:W-:-:S07]  /*0080*/  IMAD R7, R7, R6, RZ ;  /* 0x0000000607077224 */ /* 0x004fce00078e02ff */
[----:B0-----:R-:W0:Y:S02]  /*0090*/  MUFU.RCP R0, R0 ;  /* 0x0000000000007308 */ /* 0x001e240000001000 */
[----:B0-----:R-:W-:Y:S02]  /*00a0*/  VIADD R2, R0, 0xffffffe ;  /* 0x0ffffffe00027836 */ /* 0x001fe40000000000 */
[----:B------:R-:W-:-:S04]  /*00b0*/  IMAD.MOV R0, RZ, RZ, -R8 ;  /* 0x000000ffff007224 */ /* 0x000fc800078e0a08 */
[----:B------:R0:W2:Y:S02]  /*00c0*/  F2I.FTZ.U32.TRUNC.NTZ R3, R2 ;  /* 0x0000000200037305 */ /* 0x0000a4000021f000 */
[----:B0-----:R-:W-:Y:S02]  /*00d0*/  IMAD.MOV.U32 R2, RZ, RZ, RZ ;  /* 0x000000ffff027224 */ /* 0x001fe400078e00ff */
[----:B--2---:R-:W-:-:S04]  /*00e0*/  IMAD.MOV R4, RZ, RZ, -R3 ;  /* 0x000000ffff047224 */ /* 0x004fc800078e0a03 */
[----:B------:R-:W-:Y:S02]  /*00f0*/  IMAD.MOV.U32 R6, RZ, RZ, R4 ;  /* 0x000000ffff067224 */ /* 0x000fe400078e0004 */
[----:B------:R-:W-:Y:S02]  /*0100*/  VIADD R4, R7, 0xffffffff ;  /* 0xffffffff07047836 */ /* 0x000fe40000000000 */
[----:B------:R-:W-:-:S03]  /*0110*/  IMAD R11, R6, R9, RZ ;  /* 0x00000009060b7224 */ /* 0x000fc600078e02ff */
[----:B------:R-:W-:Y:S01]  /*0120*/  IABS R6, R4 ;  /* 0x0000000400067213 */ /* 0x000fe20000000000 */
[----:B------:R-:W-:Y:S01]  /*0130*/  IMAD.HI.U32 R3, R3, R11, R2 ;  /* 0x0000000b03037227 */ /* 0x000fe200078e0002 */
[----:B------:R-:W-:-:S03]  /*0140*/  LOP3.LUT R4, R4, R5, RZ, 0x3c, !PT ;  /* 0x0000000504047212 */ /* 0x000fc600078e3cff */
[----:B------:R-:W-:Y:S01]  /*0150*/  IMAD.MOV.U32 R2, RZ, RZ, R6 ;  /* 0x000000ffff027224 */ /* 0x000fe200078e0006 */
[----:B------:R-:W-:-:S03]  /*0160*/  ISETP.GE.AND P2, PT, R4, RZ, PT ;  /* 0x000000ff0400720c */ /* 0x000fc60003f46270 */
[----:B------:R-:W-:-:S04]  /*0170*/  IMAD.HI.U32 R3, R3, R2, RZ ;  /* 0x0000000203037227 */ /* 0x000fc800078e00ff */
[----:B------:R-:W-:Y:S02]  /*0180*/  IMAD R2, R3, R0, R2 ;  /* 0x0000000003027224 */ /* 0x000fe400078e0202 */
[----:B------:R-:W0:Y:S03]  /*0190*/  S2R R0, SR_TID.X ;  /* 0x0000000000007919 */ /* 0x000e260000002100 */
[----:B------:R-:W-:-:S13]  /*01a0*/  ISETP.GT.U32.AND P1, PT, R9, R2, PT ;  /* 0x000000020900720c */ /* 0x000fda0003f24070 */
[----:B------:R-:W-:Y:S01]  /*01b0*/  @!P1 IMAD.IADD R2, R2, 0x1, -R9 ;  /* 0x0000000102029824 */ /* 0x000fe200078e0a09 */
[----:B------:R-:W-:Y:S02]  /*01c0*/  @!P1 IADD3 R3, PT, PT, R3, 0x1, RZ ;  /* 0x0000000103039810 */ /* 0x000fe40007ffe0ff */
[----:B------:R-:W-:Y:S02]  /*01d0*/  ISETP.NE.AND P1, PT, R5, RZ, PT ;  /* 0x000000ff0500720c */ /* 0x000fe40003f25270 */
[----:B------:R-:W-:-:S13]  /*01e0*/  ISETP.GE.U32.AND P0, PT, R2, R9, PT ;  /* 0x000000090200720c */ /* 0x000fda0003f06070 */
[----:B------:R-:W-:-:S04]  /*01f0*/  @P0 VIADD R3, R3, 0x1 ;  /* 0x0000000103030836 */ /* 0x000fc80000000000 */
[----:B------:R-:W-:Y:S01]  /*0200*/  @!P2 IMAD.MOV R3, RZ, RZ, -R3 ;  /* 0x000000ffff03a224 */ /* 0x000fe200078e0a03 */
[----:B------:R-:W-:-:S05]  /*0210*/  @!P1 LOP3.LUT R3, RZ, R5, RZ, 0x33, !PT ;  /* 0x00000005ff039212 */ /* 0x000fca00078e33ff */
[----:B0-----:R-:W-:-:S05]  /*0220*/  IMAD R8, R3, R0, R0 ;  /* 0x0000000003087224 */ /* 0x001fca00078e0200 */
[----:B------:R-:W-:-:S04]  /*0230*/  ISETP.GE.AND P0, PT, R8, R7, PT ;  /* 0x000000070800720c */ /* 0x000fc80003f06270 */
[----:B------:R-:W-:-:S13]  /*0240*/  ISETP.EQ.OR P0, PT, R0, RZ, P0 ;  /* 0x000000ff0000720c */ /* 0x000fda0000702670 */
[----:B-1----:R-:W-:Y:S05]  /*0250*/  @P0 BRA `(.L_x_1) ;  /* 0x0000000400fc0947 */ /* 0x002fea0003800000 */
[C---:B------:R-:W-:Y:S01]  /*0260*/  VIADDMNMX R5, R8.reuse, R0, R7, PT ;  /* 0x0000000008057246 */ /* 0x040fe20003800107 */
[----:B------:R-:W0:Y:S01]  /*0270*/  S2UR UR4, SR_CTAID.X ;  /* 0x00000000000479c3 */ /* 0x000e220000002500 */
[----:B------:R-:W-:Y:S02]  /*0280*/  BSSY.RECONVERGENT B1, `(.L_x_2) ;  /* 0x0000018000017945 */ /* 0x000fe40003800200 */
[----:B------:R-:W-:-:S05]  /*0290*/  VIADDMNMX R3, R8, 0x1, R5, !PT ;  /* 0x0000000108037846 */ /* 0x000fca0007800105 */
[----:B------:R-:W-:Y:S02]  /*02a0*/  IMAD.IADD R2, R3, 0x1, -R8 ;  /* 0x0000000103027824 */ /* 0x000fe400078e0a08 */
[----:B------:R-:W-:-:S03]  /*02b0*/  IMAD.IADD R3, R8, 0x1, -R3 ;  /* 0x0000000108037824 */ /* 0x000fc600078e0a03 */
[----:B------:R-:W-:Y:S01]  /*02c0*/  LOP3.LUT P0, R15, R2, 0x3, RZ, 0xc0, !PT ;  /* 0x00000003020f7812 */ /* 0x000fe2000780c0ff */
[----:B------:R-:W-:Y:S01]  /*02d0*/  IMAD.MOV.U32 R2, RZ, RZ, R8 ;  /* 0x000000ffff027224 */ /* 0x000fe200078e0008 */
[----:B------:R-:W-:Y:S01]  /*02e0*/  ISETP.GT.U32.AND P1, PT, R3, -0x4, PT ;  /* 0xfffffffc0300780c */ /* 0x000fe20003f24070 */
[----:B0-----:R-:W-:-:S10]  /*02f0*/  IMAD R3, R7, UR4, RZ ;  /* 0x0000000407037c24 */ /* 0x001fd4000f8e02ff */
[----:B------:R-:W-:Y:S05]  /*0300*/  @!P0 BRA `(.L_x_3) ;  /* 0x00000000003c8947 */ /* 0x000fea0003800000 */
[----:B------:R-:W0:Y:S01]  /*0310*/  S2R R11, SR_CgaCtaId ;  /* 0x00000000000b7919 */ /* 0x000e220000008800 */
[----:B------:R-:W1:Y:S01]  /*0320*/  LDC.64 R6, c[0x0][0x380] ;  /* 0x0000e000ff067b82 */ /* 0x000e620000000a00 */
[----:B------:R-:W-:Y:S01]  /*0330*/  MOV R4, 0x400 ;  /* 0x0000040000047802 */ /* 0x000fe20000000f00 */
[----:B------:R-:W-:-:S03]  /*0340*/  IMAD.MOV.U32 R2, RZ, RZ, R8 ;  /* 0x000000ffff027224 */ /* 0x000fc600078e0008 */
[----:B0-----:R-:W-:Y:S01]  /*0350*/  LEA R11, R11, R4, 0x18 ;  /* 0x000000040b0b7211 */ /* 0x001fe200078ec0ff */
[----:B------:R-:W-:-:S07]  /*0360*/  IMAD.MOV.U32 R4, RZ, RZ, RZ ;  /* 0x000000ffff047224 */ /* 0x000fce00078e00ff */
.L_x_4:
[----:B------:R-:W-:-:S05]  /*0370*/  IADD3 R9, PT, PT, R3, R2, RZ ;  /* 0x0000000203097210 */ /* 0x000fca0007ffe0ff */
[----:B01----:R-:W-:-:S06]  /*0380*/  IMAD.WIDE R8, R9, 0x4, R6 ;  /* 0x0000000409087825 */ /* 0x003fcc00078e0206 */
[----:B------:R-:W2:Y:S01]  /*0390*/  LDG.E R8, desc[UR6][R8.64] ;  /* 0x0000000608087981 */ /* 0x000ea2000c1e1900 */
[----:B------:R-:W-:Y:S02]  /*03a0*/  IMAD R13, R2, 0x4, R11 ;  /* 0x00000004020d7824 */ /* 0x000fe400078e020b */
[----:B------:R-:W-:Y:S02]  /*03b0*/  VIADD R4, R4, 0x1 ;  /* 0x0000000104047836 */ /* 0x000fe40000000000 */
[----:B------:R-:W-:-:S03]  /*03c0*/  VIADD R2, R2, 0x1 ;  /* 0x0000000102027836 */ /* 0x000fc60000000000 */
[----:B------:R-:W-:Y:S01]  /*03d0*/  ISETP.NE.AND P0, PT, R4, R15, PT ;  /* 0x0000000f0400720c */ /* 0x000fe20003f05270 */
[----:B--2---:R0:W-:-:S12]  /*03e0*/  STS [R13], R8 ;  /* 0x000000080d007388 */ /* 0x0041d80000000800 */
[----:B------:R-:W-:Y:S05]  /*03f0*/  @P0 BRA `(.L_x_4) ;  /* 0xfffffffc00dc0947 */ /* 0x000fea000383ffff */
.L_x_3:
[----:B------:R-:W-:Y:S05]  /*0400*/  BSYNC.RECONVERGENT B1 ;  /* 0x0000000000017941 */ /* 0x000fea0003800200 */
.L_x_2:
[----:B------:R-:W-:Y:S05]  /*0410*/  @P1 BRA `(.L_x_1) ;  /* 0x00000004008c1947 */ /* 0x000fea0003800000 */
[----:B------:R-:W1:Y:S01]  /*0420*/  S2R R4, SR_CgaCtaId ;  /* 0x0000000000047919 */ /* 0x000e620000008800 */
[----:B------:R-:W-:Y:S01]  /*0430*/  IMAD.IADD R6, R5, 0x1, -R2 ;  /* 0x0000000105067824 */ /* 0x000fe200078e0a02 */
[----:B------:R-:W-:Y:S01]  /*0440*/  MOV R7, 0x400 ;  /* 0x0000040000077802 */ /* 0x000fe20000000f00 */
[----:B------:R-:W-:Y:S01]  /*0450*/  BSSY.RECONVERGENT B1, `(.L_x_5) ;  /* 0x0000034000017945 */ /* 0x000fe20003800200 */
[----:B------:R-:W-:Y:S02]  /*0460*/  PLOP3.LUT P0, PT, PT, PT, PT, 0x80, 0x8 ;  /* 0x000000000008781c */ /* 0x000fe40003f0f070 */
[----:B------:R-:W-:Y:S02]  /*0470*/  ISETP.GT.AND P1, PT, R6, 0xc, PT ;  /* 0x0000000c0600780c */ /* 0x000fe40003f24270 */
[----:B-1----:R-:W-:-:S11]  /*0480*/  LEA R7, R4, R7, 0x18 ;  /* 0x0000000704077211 */ /* 0x002fd600078ec0ff */
[----:B------:R-:W-:Y:S05]  /*0490*/  @!P1 BRA `(.L_x_6) ;  /* 0x0000000000bc9947 */ /* 0x000fea0003800000 */
[----:B------:R-:W-:Y:S01]  /*04a0*/  PLOP3.LUT P0, PT, PT, PT, PT, 0x8, 0x80 ;  /* 0x000000000080781c */ /* 0x000fe20003f0e170 */
[----:B------:R-:W-:-:S12]  /*04b0*/  VIADD R17, R5, 0xfffffff4 ;  /* 0xfffffff405117836 */ /* 0x000fd80000000000 */
.L_x_7:
[----:B-1----:R-:W1:Y:S01]  /*04c0*/  LDC.64 R14, c[0x0][0x380] ;  /* 0x0000e000ff0e7b82 */ /* 0x002e620000000a00 */
[C-C-:B------:R-:W-:Y:S01]  /*04d0*/  IADD3 R9, PT, PT, R3.reuse, 0x4, R2.reuse ;  /* 0x0000000403097810 */ /* 0x140fe20007ffe002 */
[C-C-:B0-----:R-:W-:Y:S01]  /*04e0*/  IMAD.IADD R13, R3.reuse, 0x1, R2.reuse ;  /* 0x00000001030d7824 */ /* 0x141fe200078e0202 */
[C-C-:B------:R-:W-:Y:S02]  /*04f0*/  IADD3 R11, PT, PT, R3.reuse, 0x8, R2.reuse ;  /* 0x00000008030b7810 */ /* 0x140fe40007ffe002 */
[----:B------:R-:W-:Y:S01]  /*0500*/  IADD3 R19, PT, PT, R3, 0xc, R2 ;  /* 0x0000000c03137810 */ /* 0x000fe20007ffe002 */
[----:B-1----:R-:W-:-:S04]  /*0510*/  IMAD.WIDE R12, R13, 0x4, R14 ;  /* 0x000000040d0c7825 */ /* 0x002fc800078e020e */
[--C-:B------:R-:W-:Y:S01]  /*0520*/  IMAD.WIDE R8, R9, 0x4, R14.reuse ;  /* 0x0000000409087825 */ /* 0x100fe200078e020e */
[----:B------:R-:W2:Y:S03]  /*0530*/  LDG.E R4, desc[UR6][R12.64] ;  /* 0x000000060c047981 */ /* 0x000ea6000c1e1900 */
[--C-:B------:R-:W-:Y:S01]  /*0540*/  IMAD.WIDE R10, R11, 0x4, R14.reuse ;  /* 0x000000040b0a7825 */ /* 0x100fe200078e020e */
[----:B------:R-:W3:Y:S03]  /*0550*/  LDG.E R16, desc[UR6][R12.64+0x4] ;  /* 0x000004060c107981 */ /* 0x000ee6000c1e1900 */
[----:B------:R-:W-:Y:S01]  /*0560*/  IMAD.WIDE R14, R19, 0x4, R14 ;  /* 0x00000004130e7825 */ /* 0x000fe200078e020e */
[----:B------:R-:W4:Y:S04]  /*0570*/  LDG.E R6, desc[UR6][R12.64+0x8] ;  /* 0x000008060c067981 */ /* 0x000f28000c1e1900 */
[----:B------:R-:W5:Y:S04]  /*0580*/  LDG.E R18, desc[UR6][R12.64+0xc] ;  /* 0x00000c060c127981 */ /* 0x000f68000c1e1900 */
        /* <DEDUP_REMOVED lines=11> */
[----:B------:R-:W5:Y:S01]  /*0640*/  LDG.E R13, desc[UR6][R14.64+0xc] ;  /* 0x00000c060e0d7981 */ /* 0x000f62000c1e1900 */
[C---:B------:R-:W-:Y:S01]  /*0650*/  IMAD R29, R2.reuse, 0x4, R7 ;  /* 0x00000004021d7824 */ /* 0x040fe200078e0207 */
[----:B------:R-:W-:-:S04]  /*0660*/  IADD3 R2, PT, PT, R2, 0x10, RZ ;  /* 0x0000001002027810 */ /* 0x000fc80007ffe0ff */
[----:B------:R-:W-:Y:S01]  /*0670*/  ISETP.GE.AND P1, PT, R2, R17, PT ;  /* 0x000000110200720c */ /* 0x000fe20003f26270 */
[----:B--2---:R1:W-:Y:S04]  /*0680*/  STS [R29], R4 ;  /* 0x000000041d007388 */ /* 0x0043e80000000800 */
[----:B---3--:R1:W-:Y:S04]  /*0690*/  STS [R29+0x4], R16 ;  /* 0x000004101d007388 */ /* 0x0083e80000000800 */
[----:B----4-:R1:W-:Y:S04]  /*06a0*/  STS [R29+0x8], R6 ;  /* 0x000008061d007388 */ /* 0x0103e80000000800 */
[----:B-----5:R1:W-:Y:S04]  /*06b0*/  STS [R29+0xc], R18 ;  /* 0x00000c121d007388 */ /* 0x0203e80000000800 */
[----:B------:R1:W-:Y:S04]  /*06c0*/  STS [R29+0x10], R19 ;  /* 0x000010131d007388 */ /* 0x0003e80000000800 */
        /* <DEDUP_REMOVED lines=10> */
[----:B------:R1:W-:Y:S01]  /*0770*/  STS [R29+0x3c], R13 ;  /* 0x00003c0d1d007388 */ /* 0x0003e20000000800 */
[----:B------:R-:W-:Y:S05]  /*0780*/  @!P1 BRA `(.L_x_7) ;  /* 0xfffffffc004c9947 */ /* 0x000fea000383ffff */
.L_x_6:
[----:B------:R-:W-:Y:S05]  /*0790*/  BSYNC.RECONVERGENT B1 ;  /* 0x0000000000017941 */ /* 0x000fea0003800200 */
.L_x_5:
[----:B-1----:R-:W-:Y:S01]  /*07a0*/  IMAD.IADD R4, R5, 0x1, -R2 ;  /* 0x0000000105047824 */ /* 0x002fe200078e0a02 */
[----:B------:R-:W-:Y:S04]  /*07b0*/  BSSY.RECONVERGENT B1, `(.L_x_8) ;  /* 0x000001b000017945 */ /* 0x000fe80003800200 */
[----:B------:R-:W-:-:S13]  /*07c0*/  ISETP.GT.AND P1, PT, R4, 0x4, PT ;  /* 0x000000040400780c */ /* 0x000fda0003f24270 */
[----:B------:R-:W-:Y:S05]  /*07d0*/  @!P1 BRA `(.L_x_9) ;  /* 0x0000000000609947 */ /* 0x000fea0003800000 */
[----:B------:R-:W1:Y:S01]  /*07e0*/  LDC.64 R10, c[0x0][0x380] ;  /* 0x0000e000ff0a7b82 */ /* 0x000e620000000a00 */
[C-C-:B------:R-:W-:Y:S01]  /*07f0*/  IMAD.IADD R9, R3.reuse, 0x1, R2.reuse ;  /* 0x0000000103097824 */ /* 0x140fe200078e0202 */
[----:B0-----:R-:W-:-:S03]  /*0800*/  IADD3 R13, PT, PT, R3, 0x4, R2 ;  /* 0x00000004030d7810 */ /* 0x001fc60007ffe002 */
[----:B-1----:R-:W-:-:S04]  /*0810*/  IMAD.WIDE R8, R9, 0x4, R10 ;  /* 0x0000000409087825 */ /* 0x002fc800078e020a */
[----:B------:R-:W-:Y:S01]  /*0820*/  IMAD.WIDE R10, R13, 0x4, R10 ;  /* 0x000000040d0a7825 */ /* 0x000fe200078e020a */
[----:B------:R-:W2:Y:S04]  /*0830*/  LDG.E R4, desc[UR6][R8.64] ;  /* 0x0000000608047981 */ /* 0x000ea8000c1e1900 */
[----:B------:R-:W3:Y:S04]  /*0840*/  LDG.E R6, desc[UR6][R8.64+0x4] ;  /* 0x0000040608067981 */ /* 0x000ee8000c1e1900 */
[----:B------:R-:W4:Y:S04]  /*0850*/  LDG.E R12, desc[UR6][R8.64+0x8] ;  /* 0x00000806080c7981 */ /* 0x000f28000c1e1900 */
[----:B------:R-:W5:Y:S04]  /*0860*/  LDG.E R14, desc[UR6][R8.64+0xc] ;  /* 0x00000c06080e7981 */ /* 0x000f68000c1e1900 */
[----:B------:R-:W5:Y:S04]  /*0870*/  LDG.E R16, desc[UR6][R10.64] ;  /* 0x000000060a107981 */ /* 0x000f68000c1e1900 */
[----:B------:R-:W5:Y:S04]  /*0880*/  LDG.E R18, desc[UR6][R10.64+0x4] ;  /* 0x000004060a127981 */ /* 0x000f68000c1e1900 */
[----:B------:R-:W5:Y:S04]  /*0890*/  LDG.E R20, desc[UR6][R10.64+0x8] ;  /* 0x000008060a147981 */ /* 0x000f68000c1e1900 */
[----:B------:R-:W5:Y:S01]  /*08a0*/  LDG.E R22, desc[UR6][R10.64+0xc] ;  /* 0x00000c060a167981 */ /* 0x000f62000c1e1900 */
[C---:B------:R-:W-:Y:S01]  /*08b0*/  IMAD R13, R2.reuse, 0x4, R7 ;  /* 0x00000004020d7824 */ /* 0x040fe200078e0207 */
[----:B------:R-:W-:Y:S01]  /*08c0*/  PLOP3.LUT P0, PT, PT, PT, PT, 0x8, 0x80 ;  /* 0x000000000080781c */ /* 0x000fe20003f0e170 */
[----:B------:R-:W-:-:S03]  /*08d0*/  VIADD R2, R2, 0x8 ;  /* 0x0000000802027836 */ /* 0x000fc60000000000 */
[----:B--2---:R1:W-:Y:S04]  /*08e0*/  STS [R13], R4 ;  /* 0x000000040d007388 */ /* 0x0043e80000000800 */
[----:B---3--:R1:W-:Y:S04]  /*08f0*/  STS [R13+0x4], R6 ;  /* 0x000004060d007388 */ /* 0x0083e80000000800 */
[----:B----4-:R1:W-:Y:S04]  /*0900*/  STS [R13+0x8], R12 ;  /* 0x0000080c0d007388 */ /* 0x0103e80000000800 */
[----:B-----5:R1:W-:Y:S04]  /*0910*/  STS [R13+0xc], R14 ;  /* 0x00000c0e0d007388 */ /* 0x0203e80000000800 */
[----:B------:R1:W-:Y:S04]  /*0920*/  STS [R13+0x10], R16 ;  /* 0x000010100d007388 */ /* 0x0003e80000000800 */
[----:B------:R1:W-:Y:S04]  /*0930*/  STS [R13+0x14], R18 ;  /* 0x000014120d007388 */ /* 0x0003e80000000800 */
[----:B------:R1:W-:Y:S04]  /*0940*/  STS [R13+0x18], R20 ;  /* 0x000018140d007388 */ /* 0x0003e80000000800 */
[----:B------:R1:W-:Y:S02]  /*0950*/  STS [R13+0x1c], R22 ;  /* 0x00001c160d007388 */ /* 0x0003e40000000800 */
.L_x_9:
[----:B------:R-:W-:Y:S05]  /*0960*/  BSYNC.RECONVERGENT B1 ;  /* 0x0000000000017941 */ /* 0x000fea0003800200 */
.L_x_8:
[----:B------:R-:W-:-:S13]  /*0970*/  ISETP.LT.OR P0, PT, R2, R5, P0 ;  /* 0x000000050200720c */ /* 0x000fda0000701670 */
[----:B------:R-:W-:Y:S05]  /*0980*/  @!P0 BRA `(.L_x_1) ;  /* 0x0000000000308947 */ /* 0x000fea0003800000 */
[----:B-1----:R-:W1:Y:S01]  /*0990*/  LDC.64 R4, c[0x0][0x380] ;  /* 0x0000e000ff047b82 */ /* 0x002e620000000a00 */
[----:B------:R-:W-:-:S04]  /*09a0*/  IMAD.IADD R3, R3, 0x1, R2 ;  /* 0x0000000103037824 */ /* 0x000fc800078e0202 */
[----:B-1----:R-:W-:-:S05]  /*09b0*/  IMAD.WIDE R4, R3, 0x4, R4 ;  /* 0x0000000403047825 */ /* 0x002fca00078e0204 */
[----:B------:R-:W2:Y:S04]  /*09c0*/  LDG.E R3, desc[UR6][R4.64] ;  /* 0x0000000604037981 */ /* 0x000ea8000c1e1900 */
[----:B------:R-:W3:Y:S04]  /*09d0*/  LDG.E R9, desc[UR6][R4.64+0x4] ;  /* 0x0000040604097981 */ /* 0x000ee8000c1e1900 */
[----:B------:R-:W4:Y:S04]  /*09e0*/  LDG.E R11, desc[UR6][R4.64+0x8] ;  /* 0x00000806040b7981 */ /* 0x000f28000c1e1900 */
[----:B0-----:R-:W5:Y:S01]  /*09f0*/  LDG.E R13, desc[UR6][R4.64+0xc] ;  /* 0x00000c06040d7981 */ /* 0x001f62000c1e1900 */
[----:B------:R-:W-:-:S05]  /*0a00*/  IMAD R2, R2, 0x4, R7 ;  /* 0x0000000402027824 */ /* 0x000fca00078e0207 */
[----:B--2---:R2:W-:Y:S04]  /*0a10*/  STS [R2], R3 ;  /* 0x0000000302007388 */ /* 0x0045e80000000800 */
[----:B---3--:R2:W-:Y:S04]  /*0a20*/  STS [R2+0x4], R9 ;  /* 0x0000040902007388 */ /* 0x0085e80000000800 */
[----:B----4-:R2:W-:Y:S04]  /*0a30*/  STS [R2+0x8], R11 ;  /* 0x0000080b02007388 */ /* 0x0105e80000000800 */
[----:B-----5:R2:W-:Y:S02]  /*0a40*/  STS [R2+0xc], R13 ;  /* 0x00000c0d02007388 */ /* 0x0205e40000000800 */
.L_x_1:
[----:B------:R-:W-:Y:S05]  /*0a50*/  BSYNC.RECONVERGENT B0 ;  /* 0x0000000000007941 */ /* 0x000fea0003800200 */
.L_x_0:
[----:B-1----:R-:W1:Y:S01]  /*0a60*/  LDC.64 R4, c[0x0][0x3a8] ;  /* 0x0000ea00ff047b82 */ /* 0x002e620000000a00 */
[----:B------:R-:W2:Y:S01]  /*0a70*/  LDCU UR4, c[0x0][0x3a4] ;  /* 0x00007480ff0477ac */ /* 0x000ea20008000800 */
[----:B-1----:R-:W-:Y:S02]  /*0a80*/  IMAD R0, R0, R5, RZ ;  /* 0x0000000500007224 */ /* 0x002fe400078e02ff */
[----:B--2---:R-:W-:-:S04]  /*0a90*/  IMAD R3, R4, UR4, RZ ;  /* 0x0000000404037c24 */ /* 0x004fc8000f8e02ff */
[----:B------:R-:W-:Y:S01]  /*0aa0*/  BAR.SYNC.DEFER_BLOCKING 0x0 ;  /* 0x0000000000007b1d */ /* 0x000fe20000010000 */
[----:B------:R-:W-:-:S04]  /*0ab0*/  ISETP.GE.AND P0, PT, R0, R3, PT ;  /* 0x000000030000720c */ /* 0x000fc80003f06270 */
[----:B------:R-:W-:-:S13]  /*0ac0*/  ISETP.LT.OR P0, PT, R5, 0x1, P0 ;  /* 0x000000010500780c */ /* 0x000fda0000701670 */
[----:B------:R-:W-:Y:S05]  /*0ad0*/  @P0 EXIT ;  /* 0x000000000000094d */ /* 0x000fea0003800000 */
[----:B------:R-:W1:Y:S01]  /*0ae0*/  LDCU UR4, c[0x0][0x39c] ;  /* 0x00007380ff0477ac */ /* 0x000e620008000800 */
[----:B------:R-:W-:Y:S01]  /*0af0*/  VIADDMNMX R3, R0, R5, R3, PT ;  /* 0x0000000500037246 */ /* 0x000fe20003800103 */
[----:B-1----:R-:W-:-:S09]  /*0b00*/  UISETP.GE.AND UP0, UPT, UR4, 0x1, UPT ;  /* 0x000000010400788c */ /* 0x002fd2000bf06270 */
[----:B------:R-:W-:Y:S05]  /*0b10*/  BRA.U !UP0, `(.L_x_10) ;  /* 0x0000000908887547 */ /* 0x000fea000b800000 */
.L_x_22:
[----:B------:R-:W1:Y:S01]  /*0b20*/  LDC R11, c[0x0][0x3a8] ;  /* 0x0000ea00ff0b7b82 */ /* 0x000e620000000800 */
[----:B------:R-:W2:Y:S01]  /*0b30*/  LDCU UR4, c[0x0][0x3a0] ;  /* 0x00007400ff0477ac */ /* 0x000ea20008000800 */
[----:B------:R-:W-:Y:S01]  /*0b40*/  BSSY.RECONVERGENT B0, `(.L_x_11) ;  /* 0x0000098000007945 */ /* 0x000fe20003800200 */
[----:B------:R-:W3:Y:S01]  /*0b50*/  LDCU UR5, c[0x0][0x39c] ;  /* 0x00007380ff0577ac */ /* 0x000ee20008000800 */
[----:B-1----:R-:W-:-:S04]  /*0b60*/  IABS R7, R11 ;  /* 0x0000000b00077213 */ /* 0x002fc80000000000 */
[----:B------:R-:W1:Y:S08]  /*0b70*/  I2F.RP R2, R7 ;  /* 0x0000000700027306 */ /* 0x000e700000209400 */
[----:B-1----:R-:W1:Y:S02]  /*0b80*/  MUFU.RCP R2, R2 ;  /* 0x0000000200027308 */ /* 0x002e640000001000 */
[----:B-1----:R-:W-:-:S06]  /*0b90*/  VIADD R4, R2, 0xffffffe ;  /* 0x0ffffffe02047836 */ /* 0x002fcc0000000000 */
[----:B------:R1:W4:Y:S02]  /*0ba0*/  F2I.FTZ.U32.TRUNC.NTZ R5, R4 ;  /* 0x0000000400057305 */ /* 0x000324000021f000 */
[----:B-1----:R-:W-:Y:S01]  /*0bb0*/  IMAD.MOV.U32 R4, RZ, RZ, RZ ;  /* 0x000000ffff047224 */ /* 0x002fe200078e00ff */
[----:B----4-:R-:W-:-:S05]  /*0bc0*/  IADD3 R6, PT, PT, RZ, -R5, RZ ;  /* 0x80000005ff067210 */ /* 0x010fca0007ffe0ff */
[----:B------:R-:W-:Y:S01]  /*0bd0*/  IMAD R9, R6, R7, RZ ;  /* 0x0000000706097224 */ /* 0x000fe200078e02ff */
[----:B------:R-:W-:-:S03]  /*0be0*/  IABS R6, R0 ;  /* 0x0000000000067213 */ /* 0x000fc60000000000 */
[----:B------:R-:W-:-:S06]  /*0bf0*/  IMAD.HI.U32 R5, R5, R9, R4 ;  /* 0x0000000905057227 */ /* 0x000fcc00078e0004 */
[----:B------:R-:W-:-:S04]  /*0c00*/  IMAD.HI.U32 R5, R5, R6, RZ ;  /* 0x0000000605057227 */ /* 0x000fc800078e00ff */
[----:B------:R-:W-:-:S04]  /*0c10*/  IMAD.MOV R2, RZ, RZ, -R5 ;  /* 0x000000ffff027224 */ /* 0x000fc800078e0a05 */
[----:B------:R-:W-:-:S05]  /*0c20*/  IMAD R2, R7, R2, R6 ;  /* 0x0000000207027224 */ /* 0x000fca00078e0206 */
[----:B------:R-:W-:-:S13]  /*0c30*/  ISETP.GT.U32.AND P1, PT, R7, R2, PT ;  /* 0x000000020700720c */ /* 0x000fda0003f24070 */
[----:B------:R-:W-:Y:S02]  /*0c40*/  @!P1 IMAD.IADD R2, R2, 0x1, -R7 ;  /* 0x0000000102029824 */ /* 0x000fe400078e0a07 */
[----:B------:R-:W-:Y:S01]  /*0c50*/  @!P1 VIADD R5, R5, 0x1 ;  /* 0x0000000105059836 */ /* 0x000fe20000000000 */
[----:B------:R-:W-:Y:S02]  /*0c60*/  ISETP.NE.AND P1, PT, R11, RZ, PT ;  /* 0x000000ff0b00720c */ /* 0x000fe40003f25270 */
[----:B------:R-:W-:Y:S02]  /*0c70*/  ISETP.GE.U32.AND P0, PT, R2, R7, PT ;  /* 0x000000070200720c */ /* 0x000fe40003f06070 */
[----:B------:R-:W-:-:S04]  /*0c80*/  LOP3.LUT R2, R0, R11, RZ, 0x3c, !PT ;  /* 0x0000000b00027212 */ /* 0x000fc800078e3cff */
[----:B------:R-:W-:-:S07]  /*0c90*/  ISETP.GE.AND P2, PT, R2, RZ, PT ;  /* 0x000000ff0200720c */ /* 0x000fce0003f46270 */
[----:B------:R-:W-:-:S06]  /*0ca0*/  @P0 VIADD R5, R5, 0x1 ;  /* 0x0000000105050836 */ /* 0x000fcc0000000000 */
[----:B------:R-:W-:Y:S01]  /*0cb0*/  @!P2 IMAD.MOV R5, RZ, RZ, -R5 ;  /* 0x000000ffff05a224 */ /* 0x000fe200078e0a05 */
[----:B------:R-:W-:-:S05]  /*0cc0*/  @!P1 LOP3.LUT R5, RZ, R11, RZ, 0x33, !PT ;  /* 0x0000000bff059212 */ /* 0x000fca00078e33ff */
[----:B------:R-:W-:-:S04]  /*0cd0*/  IMAD.MOV R7, RZ, RZ, -R5 ;  /* 0x000000ffff077224 */ /* 0x000fc800078e0a05 */
[----:B------:R-:W-:-:S04]  /*0ce0*/  IMAD R2, R11, R7, R0 ;  /* 0x000000070b027224 */ /* 0x000fc800078e0200 */
[----:B--2---:R-:W-:-:S05]  /*0cf0*/  IMAD R2, R2, UR4, RZ ;  /* 0x0000000402027c24 */ /* 0x004fca000f8e02ff */
[----:B------:R-:W-:-:S04]  /*0d00*/  IADD3 R7, PT, PT, R2, 0x1, RZ ;  /* 0x0000000102077810 */ /* 0x000fc80007ffe0ff */
[----:B---3--:R-:W-:-:S05]  /*0d10*/  VIADDMNMX R7, R2, UR5, R7, !PT ;  /* 0x0000000502077c46 */ /* 0x008fca000f800107 */
[----:B------:R-:W-:Y:S02]  /*0d20*/  IMAD.IADD R6, R7, 0x1, -R2 ;  /* 0x0000000107067824 */ /* 0x000fe400078e0a02 */
[----:B------:R-:W-:-:S03]  /*0d30*/  IMAD.IADD R7, R2, 0x1, -R7 ;  /* 0x0000000102077824 */ /* 0x000fc600078e0a07 */
[C---:B------:R-:W-:Y:S02]  /*0d40*/  LOP3.LUT R24, R6.reuse, 0xf, RZ, 0xc0, !PT ;  /* 0x0000000f06187812 */ /* 0x040fe400078ec0ff */
[----:B------:R-:W-:Y:S02]  /*0d50*/  LOP3.LUT R25, R6, 0x7, RZ, 0xc0, !PT ;  /* 0x0000000706197812 */ /* 0x000fe400078ec0ff */
[----:B------:R-:W-:Y:S01]  /*0d60*/  ISETP.GT.U32.AND P3, PT, R7, -0x10, PT ;  /* 0xfffffff00700780c */ /* 0x000fe20003f64070 */
[----:B------:R-:W-:Y:S01]  /*0d70*/  VIADD R4, R24, 0xffffffff ;  /* 0xffffffff18047836 */ /* 0x000fe20000000000 */
[C---:B------:R-:W-:Y:S01]  /*0d80*/  LOP3.LUT R7, R6.reuse, 0xfffffff0, RZ, 0xc0, !PT ;  /* 0xfffffff006077812 */ /* 0x040fe200078ec0ff */
[----:B0-----:R-:W-:Y:S01]  /*0d90*/  VIADD R8, R25, 0xffffffff ;  /* 0xffffffff19087836 */ /* 0x001fe20000000000 */
[----:B------:R-:W-:Y:S02]  /*0da0*/  LOP3.LUT R6, R6, 0x3, RZ, 0xc0, !PT ;  /* 0x0000000306067812 */ /* 0x000fe400078ec0ff */
[----:B------:R-:W-:Y:S01]  /*0db0*/  ISETP.GE.U32.AND P2, PT, R4, 0x7, PT ;  /* 0x000000070400780c */ /* 0x000fe20003f46070 */
[----:B------:R-:W-:Y:S01]  /*0dc0*/  IMAD R4, R5, UR4, RZ ;  /* 0x0000000405047c24 */ /* 0x000fe2000f8e02ff */
[----:B------:R-:W-:Y:S01]  /*0dd0*/  ISETP.GE.U32.AND P1, PT, R8, 0x3, PT ;  /* 0x000000030800780c */ /* 0x000fe20003f26070 */
[----:B------:R-:W-:-:S02]  /*0de0*/  IMAD.MOV.U32 R8, RZ, RZ, -0x31000000 ;  /* 0xcf000000ff087424 */ /* 0x000fc400078e00ff */
[----:B------:R-:W-:Y:S02]  /*0df0*/  VIADD R5, R4, UR5 ;  /* 0x0000000504057c36 */ /* 0x000fe40008000000 */
[----:B------:R-:W-:-:S08]  /*0e00*/  IMAD.MOV R7, RZ, RZ, -R7 ;  /* 0x000000ffff077224 */ /* 0x000fd000078e0a07 */
.L_x_21:
[----:B------:R-:W-:Y:S01]  /*0e10*/  MOV R9, R4 ;  /* 0x0000000400097202 */ /* 0x000fe20000000f00 */
[----:B------:R-:W-:Y:S01]  /*0e20*/  VIADD R4, R4, 0x1 ;  /* 0x0000000104047836 */ /* 0x000fe20000000000 */
[----:B------:R-:W-:Y:S01]  /*0e30*/  BSSY.RECONVERGENT B1, `(.L_x_12) ;  /* 0x000002b000017945 */ /* 0x000fe20003800200 */
[----:B------:R-:W-:Y:S01]  /*0e40*/  ISETP.NE.AND P5, PT, R24, RZ, PT ;  /* 0x000000ff1800720c */ /* 0x000fe20003fa5270 */
[----:B------:R-:W-:Y:S02]  /*0e50*/  IMAD.MOV.U32 R10, RZ, RZ, R2 ;  /* 0x000000ffff0a7224 */ /* 0x000fe400078e0002 */
[----:B------:R-:W-:Y:S01]  /*0e60*/  ISETP.GE.AND P0, PT, R4, R5, PT ;  /* 0x000000050400720c */ /* 0x000fe20003f06270 */
[----:B------:R-:W-:-:S12]  /*0e70*/  @P3 BRA `(.L_x_13) ;  /* 0x0000000000983947 */ /* 0x000fd80003800000 */
[----:B------:R-:W0:Y:S01]  /*0e80*/  S2UR UR5, SR_CgaCtaId ;  /* 0x00000000000579c3 */ /* 0x000e220000008800 */
[----:B------:R-:W1:Y:S01]  /*0e90*/  LDCU UR8, c[0x0][0x394] ;  /* 0x00007280ff0877ac */ /* 0x000e620008000800 */
[----:B------:R-:W-:Y:S01]  /*0ea0*/  IMAD.MOV.U32 R11, RZ, RZ, R7 ;  /* 0x000000ffff0b7224 */ /* 0x000fe200078e0007 */
[----:B------:R-:W-:Y:S01]  /*0eb0*/  UMOV UR4, 0x400 ;  /* 0x0000040000047882 */ /* 0x000fe20000000000 */
[----:B-1----:R-:W-:Y:S01]  /*0ec0*/  IMAD R10, R9, UR8, R2 ;  /* 0x00000008090a7c24 */ /* 0x002fe2000f8e0202 */
[----:B0-----:R-:W-:-:S06]  /*0ed0*/  ULEA UR4, UR5, UR4, 0x18 ;  /* 0x0000000405047291 */ /* 0x001fcc000f8ec0ff */
[----:B------:R-:W-:Y:S01]  /*0ee0*/  LEA R12, R10, UR4, 0x2 ;  /* 0x000000040a0c7c11 */ /* 0x000fe2000f8e10ff */
[----:B------:R-:W-:-:S04]  /*0ef0*/  IMAD.MOV.U32 R10, RZ, RZ, R2 ;  /* 0x000000ffff0a7224 */ /* 0x000fc800078e0002 */
[----:B------:R-:W-:-:S07]  /*0f00*/  VIADD R12, R12, 0x20 ;  /* 0x000000200c0c7836 */ /* 0x000fce0000000000 */
.L_x_14:
[----:B------:R-:W-:Y:S01]  /*0f10*/  LDS R19, [R12+-0x20] ;  /* 0xffffe0000c137984 */ /* 0x000fe20000000800 */
[----:B------:R-:W-:Y:S02]  /*0f20*/  VIADD R11, R11, 0x10 ;  /* 0x000000100b0b7836 */ /* 0x000fe40000000000 */
[----:B------:R-:W-:Y:S01]  /*0f30*/  VIADD R10, R10, 0x10 ;  /* 0x000000100a0a7836 */ /* 0x000fe20000000000 */
[----:B------:R-:W0:Y:S02]  /*0f40*/  LDS R20, [R12+-0x1c] ;  /* 0xffffe4000c147984 */ /* 0x000e240000000800 */
[----:B------:R-:W-:Y:S02]  /*0f50*/  ISETP.NE.AND P4, PT, R11, RZ, PT ;  /* 0x000000ff0b00720c */ /* 0x000fe40003f85270 */
[----:B------:R-:W-:Y:S04]  /*0f60*/  LDS R21, [R12+-0x18] ;  /* 0xffffe8000c157984 */ /* 0x000fe80000000800 */
[----:B------:R-:W1:Y:S04]  /*0f70*/  LDS R22, [R12+-0x14] ;  /* 0xffffec000c167984 */ /* 0x000e680000000800 */
[----:B------:R-:W-:Y:S04]  /*0f80*/  LDS R13, [R12+-0x10] ;  /* 0xfffff0000c0d7984 */ /* 0x000fe80000000800 */
[----:B------:R-:W2:Y:S04]  /*0f90*/  LDS R14, [R12+-0xc] ;  /* 0xfffff4000c0e7984 */ /* 0x000ea80000000800 */
[----:B------:R-:W-:Y:S04]  /*0fa0*/  LDS R15, [R12+-0x8] ;  /* 0xfffff8000c0f7984 */ /* 0x000fe80000000800 */
[----:B------:R-:W3:Y:S04]  /*0fb0*/  LDS R16, [R12+-0x4] ;  /* 0xfffffc000c107984 */ /* 0x000ee80000000800 */
[----:B------:R-:W-:Y:S04]  /*0fc0*/  LDS R17, [R12] ;  /* 0x000000000c117984 */ /* 0x000fe80000000800 */
[----:B------:R-:W4:Y:S04]  /*0fd0*/  LDS R18, [R12+0x4] ;  /* 0x000004000c127984 */ /* 0x000f280000000800 */
[----:B------:R-:W-:Y:S01]  /*0fe0*/  LDS R23, [R12+0x14] ;  /* 0x000014000c177984 */ /* 0x000fe20000000800 */
[----:B0-----:R-:W-:-:S03]  /*0ff0*/  FMNMX3 R20, R8, R19, R20, !PT ;  /* 0x0000001308147276 */ /* 0x001fc60007800014 */
[----:B------:R-:W-:Y:S04]  /*1000*/  LDS R19, [R12+0x8] ;  /* 0x000008000c137984 */ /* 0x000fe80000000800 */
[----:B------:R-:W0:Y:S01]  /*1010*/  LDS R8, [R12+0xc] ;  /* 0x00000c000c087984 */ /* 0x000e220000000800 */
[----:B-1----:R-:W-:-:S03]  /*1020*/  FMNMX3 R26, R20, R21, R22, !PT ;  /* 0x00000015141a7276 */ /* 0x002fc60007800016 */
[----:B------:R-:W1:Y:S04]  /*1030*/  LDS R22, [R12+0x10] ;  /* 0x000010000c167984 */ /* 0x000e680000000800 */
[----:B------:R-:W-:Y:S01]  /*1040*/  LDS R21, [R12+0x18] ;  /* 0x000018000c157984 */ /* 0x000fe20000000800 */
[----:B--2---:R-:W-:-:S03]  /*1050*/  FMNMX3 R13, R26, R13, R14, !PT ;  /* 0x0000000d1a0d7276 */ /* 0x004fc6000780000e */
[----:B------:R2:W5:Y:S01]  /*1060*/  LDS R20, [R12+0x1c] ;  /* 0x00001c000c147984 */ /* 0x0005620000000800 */
[----:B---3--:R-:W-:Y:S02]  /*1070*/  FMNMX3 R13, R13, R15, R16, !PT ;  /* 0x0000000f0d0d7276 */ /* 0x008fe40007800010 */
[----:B--2---:R-:W-:Y:S02]  /*1080*/  IADD3 R12, PT, PT, R12, 0x40, RZ ;  /* 0x000000400c0c7810 */ /* 0x004fe40007ffe0ff */
[----:B----4-:R-:W-:-:S04]  /*1090*/  FMNMX3 R13, R13, R17, R18, !PT ;  /* 0x000000110d0d7276 */ /* 0x010fc80007800012 */
[----:B0-----:R-:W-:-:S04]  /*10a0*/  FMNMX3 R8, R13, R19, R8, !PT ;  /* 0x000000130d087276 */ /* 0x001fc80007800008 */
[----:B-1----:R-:W-:-:S04]  /*10b0*/  FMNMX3 R8, R8, R22, R23, !PT ;  /* 0x0000001608087276 */ /* 0x002fc80007800017 */
[----:B-----5:R-:W-:Y:S01]  /*10c0*/  FMNMX3 R8, R8, R21, R20, !PT ;  /* 0x0000001508087276 */ /* 0x020fe20007800014 */
[----:B------:R-:W-:Y:S06]  /*10d0*/  @P4 BRA `(.L_x_14) ;  /* 0xfffffffc008c4947 */ /* 0x000fec000383ffff */
.L_x_13:
[----:B------:R-:W-:Y:S05]  /*10e0*/  BSYNC.RECONVERGENT B1 ;  /* 0x0000000000017941 */ /* 0x000fea0003800200 */
.L_x_12:
[----:B------:R-:W-:Y:S04]  /*10f0*/  BSSY.RECONVERGENT B1, `(.L_x_15) ;  /* 0x000003b000017945 */ /* 0x000fe80003800200 */
[----:B------:R-:W-:Y:S05]  /*1100*/  @!P5 BRA `(.L_x_16) ;  /* 0x0000000000e4d947 */ /* 0x000fea0003800000 */
[----:B------:R-:W-:Y:S01]  /*1110*/  BSSY.RECONVERGENT B2, `(.L_x_17) ;  /* 0x0000016000027945 */ /* 0x000fe20003800200 */
[----:B------:R-:W-:-:S03]  /*1120*/  ISETP.NE.AND P4, PT, R25, RZ, PT ;  /* 0x000000ff1900720c */ /* 0x000fc60003f85270 */
[----:B------:R-:W-:Y:S10]  /*1130*/  @!P2 BRA `(.L_x_18) ;  /* 0x00000000004ca947 */ /* 0x000ff40003800000 */
[----:B------:R-:W0:Y:S01]  /*1140*/  S2UR UR5, SR_CgaCtaId ;  /* 0x00000000000579c3 */ /* 0x000e220000008800 */
[----:B------:R-:W1:Y:S01]  /*1150*/  LDCU UR8, c[0x0][0x394] ;  /* 0x00007280ff0877ac */ /* 0x000e620008000800 */
[----:B------:R-:W-:Y:S01]  /*1160*/  UMOV UR4, 0x400 ;  /* 0x0000040000047882 */ /* 0x000fe20000000000 */
[----:B-1----:R-:W-:Y:S02]  /*1170*/  IMAD R11, R9, UR8, R10 ;  /* 0x00000008090b7c24 */ /* 0x002fe4000f8e020a */
[----:B------:R-:W-:Y:S01]  /*1180*/  VIADD R10, R10, 0x8 ;  /* 0x000000080a0a7836 */ /* 0x000fe20000000000 */
[----:B0-----:R-:W-:-:S06]  /*1190*/  ULEA UR4, UR5, UR4, 0x18 ;  /* 0x0000000405047291 */ /* 0x001fcc000f8ec0ff */
[----:B------:R-:W-:-:S05]  /*11a0*/  LEA R11, R11, UR4, 0x2 ;  /* 0x000000040b0b7c11 */ /* 0x000fca000f8e10ff */
[----:B------:R-:W-:Y:S04]  /*11b0*/  LDS R13, [R11] ;  /* 0x000000000b0d7984 */ /* 0x000fe80000000800 */
[----:B------:R-:W0:Y:S04]  /*11c0*/  LDS R12, [R11+0x4] ;  /* 0x000004000b0c7984 */ /* 0x000e280000000800 */
[----:B------:R-:W-:Y:S04]  /*11d0*/  LDS R15, [R11+0x8] ;  /* 0x000008000b0f7984 */ /* 0x000fe80000000800 */
[----:B------:R-:W1:Y:S04]  /*11e0*/  LDS R14, [R11+0xc] ;  /* 0x00000c000b0e7984 */ /* 0x000e680000000800 */
[----:B------:R-:W-:Y:S04]  /*11f0*/  LDS R17, [R11+0x10] ;  /* 0x000010000b117984 */ /* 0x000fe80000000800 */
[----:B------:R-:W2:Y:S04]  /*1200*/  LDS R16, [R11+0x14] ;  /* 0x000014000b107984 */ /* 0x000ea80000000800 */
[----:B------:R-:W-:Y:S04]  /*1210*/  LDS R19, [R11+0x18] ;  /* 0x000018000b137984 */ /* 0x000fe80000000800 */
[----:B------:R-:W3:Y:S01]  /*1220*/  LDS R18, [R11+0x1c] ;  /* 0x00001c000b127984 */ /* 0x000ee20000000800 */
[----:B0-----:R-:W-:-:S04]  /*1230*/  FMNMX3 R12, R8, R13, R12, !PT ;  /* 0x0000000d080c7276 */ /* 0x001fc8000780000c */
[----:B-1----:R-:W-:-:S04]  /*1240*/  FMNMX3 R12, R12, R15, R14, !PT ;  /* 0x0000000f0c0c7276 */ /* 0x002fc8000780000e */
[----:B--2---:R-:W-:-:S04]  /*1250*/  FMNMX3 R12, R12, R17, R16, !PT ;  /* 0x000000110c0c7276 */ /* 0x004fc80007800010 */
[----:B---3--:R-:W-:-:S07]  /*1260*/  FMNMX3 R8, R12, R19, R18, !PT ;  /* 0x000000130c087276 */ /* 0x008fce0007800012 */
.L_x_18:
[----:B------:R-:W-:Y:S05]  /*1270*/  BSYNC.RECONVERGENT B2 ;  /* 0x0000000000027941 */ /* 0x000fea0003800200 */
.L_x_17:
        /* <DEDUP_REMOVED lines=14> */
[----:B------:R-:W1:Y:S01]  /*1360*/  LDS R14, [R11+0xc] ;  /* 0x00000c000b0e7984 */ /* 0x000e620000000800 */
[----:B0-----:R-:W-:-:S04]  /*1370*/  FMNMX3 R8, R8, R13, R12, !PT ;  /* 0x0000000d08087276 */ /* 0x001fc8000780000c */
[----:B-1----:R-:W-:-:S07]  /*1380*/  FMNMX3 R8, R8, R15, R14, !PT ;  /* 0x0000000f08087276 */ /* 0x002fce000780000e */
.L_x_20:
[----:B------:R-:W-:Y:S05]  /*1390*/  BSYNC.RECONVERGENT B2 ;  /* 0x0000000000027941 */ /* 0x000fea0003800200 */
.L_x_19:
[----:B------:R-:W-:Y:S05]  /*13a0*/  @!P4 BRA `(.L_x_16) ;  /* 0x00000000003cc947 */ /* 0x000fea0003800000 */
[----:B------:R-:W0:Y:S01]  /*13b0*/  S2UR UR5, SR_CgaCtaId ;  /* 0x00000000000579c3 */ /* 0x000e220000008800 */
[----:B------:R-:W1:Y:S01]  /*13c0*/  LDCU UR8, c[0x0][0x394] ;  /* 0x00007280ff0877ac */ /* 0x000e620008000800 */
[----:B------:R-:W-:Y:S01]  /*13d0*/  ISETP.NE.AND P4, PT, R6, 0x1, PT ;  /* 0x000000010600780c */ /* 0x000fe20003f85270 */
[----:B------:R-:W-:Y:S01]  /*13e0*/  UMOV UR4, 0x400 ;  /* 0x0000040000047882 */ /* 0x000fe20000000000 */
[----:B-1----:R-:W-:Y:S01]  /*13f0*/  IMAD R9, R9, UR8, R10 ;  /* 0x0000000809097c24 */ /* 0x002fe2000f8e020a */
[----:B0-----:R-:W-:-:S06]  /*1400*/  ULEA UR4, UR5, UR4, 0x18 ;  /* 0x0000000405047291 */ /* 0x001fcc000f8ec0ff */
[----:B------:R-:W-:-:S05]  /*1410*/  LEA R10, R9, UR4, 0x2 ;  /* 0x00000004090a7c11 */ /* 0x000fca000f8e10ff */
[----:B------:R-:W0:Y:S02]  /*1420*/  LDS R9, [R10] ;  /* 0x000000000a097984 */ /* 0x000e240000000800 */
[----:B0-----:R-:W-:Y:S01]  /*1430*/  FMNMX R8, R8, R9, !PT ;  /* 0x0000000908087209 */ /* 0x001fe20007800000 */
[----:B------:R-:W-:Y:S06]  /*1440*/  @!P4 BRA `(.L_x_16) ;  /* 0x000000000014c947 */ /* 0x000fec0003800000 */
[----:B------:R-:W-:Y:S01]  /*1450*/  ISETP.NE.AND P4, PT, R6, 0x2, PT ;  /* 0x000000020600780c */ /* 0x000fe20003f85270 */
[----:B------:R-:W0:-:S12]  /*1460*/  LDS R9, [R10+0x4] ;  /* 0x000004000a097984 */ /* 0x000e180000000800 */
[----:B------:R-:W1:Y:S01]  /*1470*/  @P4 LDS R11, [R10+0x8] ;  /* 0x000008000a0b4984 */ /* 0x000e620000000800 */
[----:B0-----:R-:W-:-:S04]  /*1480*/  FMNMX R8, R8, R9, !PT ;  /* 0x0000000908087209 */ /* 0x001fc80007800000 */
[----:B-1----:R-:W-:-:S07]  /*1490*/  @P4 FMNMX R8, R8, R11, !PT ;  /* 0x0000000b08084209 */ /* 0x002fce0007800000 */
.L_x_16:
[----:B------:R-:W-:Y:S05]  /*14a0*/  BSYNC.RECONVERGENT B1 ;  /* 0x0000000000017941 */ /* 0x000fea0003800200 */
.L_x_15:
[----:B------:R-:W-:Y:S05]  /*14b0*/  @!P0 BRA `(.L_x_21) ;  /* 0xfffffff800548947 */ /* 0x000fea000383ffff */
[----:B------:R-:W-:Y:S05]  /*14c0*/  BSYNC.RECONVERGENT B0 ;  /* 0x0000000000007941 */ /* 0x000fea0003800200 */
.L_x_11:
[----:B------:R-:W0:Y:S02]  /*14d0*/  LDC.64 R4, c[0x0][0x388] ;  /* 0x0000e200ff047b82 */ /* 0x000e240000000a00 */
[----:B0-----:R-:W-:-:S04]  /*14e0*/  IMAD.WIDE.U32 R4, R0, 0x4, R4 ;  /* 0x0000000400047825 */ /* 0x001fc800078e0004 */
[----:B------:R-:W-:Y:S01]  /*14f0*/  VIADD R0, R0, 0x1 ;  /* 0x0000000100007836 */ /* 0x000fe20000000000 */
[----:B------:R1:W-:Y:S04]  /*1500*/  STG.E desc[UR6][R4.64], R8 ;  /* 0x0000000804007986 */ /* 0x0003e8000c101906 */
[----:B------:R-:W-:-:S13]  /*1510*/  ISETP.GE.AND P0, PT, R0, R3, PT ;  /* 0x000000030000720c */ /* 0x000fda0003f06270 */
[----:B-1----:R-:W-:Y:S05]  /*1520*/  @!P0 BRA `(.L_x_22) ;  /* 0xfffffff4007c8947 */ /* 0x002fea000383ffff */
[----:B------:R-:W-:Y:S05]  /*1530*/  EXIT ;  /* 0x000000000000794d */ /* 0x000fea0003800000 */
.L_x_10:
[C---:B------:R-:W-:Y:S01]  /*1540*/  VIADDMNMX R3, R0.reuse, 0x1, R3, !PT ;  /* 0x0000000100037846 */ /* 0x040fe20007800103 */
[----:B------:R-:W-:Y:S04]  /*1550*/  BSSY.RECONVERGENT B0, `(.L_x_23) ;  /* 0x0000018000007945 */ /* 0x000fe80003800200 */
[----:B------:R-:W-:Y:S02]  /*1560*/  IMAD.IADD R7, R3, 0x1, -R0 ;  /* 0x0000000103077824 */ /* 0x000fe400078e0a00 */
[----:B------:R-:W-:-:S03]  /*1570*/  IMAD.IADD R3, R0, 0x1, -R3 ;  /* 0x0000000100037824 */ /* 0x000fc600078e0a03 */
[----:B0-----:R-:W-:Y:S02]  /*1580*/  LOP3.LUT R8, R7, 0x7, RZ, 0xc0, !PT ;  /* 0x0000000707087812 */ /* 0x001fe400078ec0ff */
[----:B------:R-:W-:Y:S02]  /*1590*/  ISETP.GT.U32.AND P0, PT, R3, -0x8, PT ;  /* 0xfffffff80300780c */ /* 0x000fe40003f04070 */
[----:B------:R-:W-:-:S11]  /*15a0*/  ISETP.NE.AND P1, PT, R8, RZ, PT ;  /* 0x000000ff0800720c */ /* 0x000fd60003f25270 */
[----:B------:R-:W-:Y:S05]  /*15b0*/  @P0 BRA `(.L_x_24) ;  /* 0x0000000000440947 */ /* 0x000fea0003800000 */
[----:B------:R-:W0:Y:S01]  /*15c0*/  LDC.64 R4, c[0x0][0x388] ;  /* 0x0000e200ff047b82 */ /* 0x000e220000000a00 */
[----:B------:R-:W-:Y:S01]  /*15d0*/  LOP3.LUT R9, R7, 0xfffffff8, RZ, 0xc0, !PT ;  /* 0xfffffff807097812 */ /* 0x000fe200078ec0ff */
[----:B------:R-:W-:Y:S02]  /*15e0*/  IMAD.MOV.U32 R6, RZ, RZ, RZ ;  /* 0x000000ffff067224 */ /* 0x000fe400078e00ff */
[----:B------:R-:W-:-:S07]  /*15f0*/  IMAD.MOV.U32 R11, RZ, RZ, -0x31000000 ;  /* 0xcf000000ff0b7424 */ /* 0x000fce00078e00ff */
.L_x_25:
[----:B01----:R-:W-:Y:S01]  /*1600*/  IMAD.WIDE.U32 R2, R0, 0x4, R4 ;  /* 0x0000000400027825 */ /* 0x003fe200078e0004 */
[----:B------:R-:W-:-:S03]  /*1610*/  IADD3 R6, PT, PT, R6, 0x8, RZ ;  /* 0x0000000806067810 */ /* 0x000fc60007ffe0ff */
[----:B------:R-:W-:Y:S01]  /*1620*/  VIADD R0, R0, 0x8 ;  /* 0x0000000800007836 */ /* 0x000fe20000000000 */
[----:B------:R1:W-:Y:S01]  /*1630*/  STG.E desc[UR6][R2.64], R11 ;  /* 0x0000000b02007986 */ /* 0x0003e2000c101906 */
[----:B------:R-:W-:-:S03]  /*1640*/  ISETP.NE.AND P0, PT, R6, R9, PT ;  /* 0x000000090600720c */ /* 0x000fc60003f05270 */
[----:B------:R1:W-:Y:S04]  /*1650*/  STG.E desc[UR6][R2.64+0x4], R11 ;  /* 0x0000040b02007986 */ /* 0x0003e8000c101906 */
[----:B------:R1:W-:Y:S04]  /*1660*/  STG.E desc[UR6][R2.64+0x8], R11 ;  /* 0x0000080b02007986 */ /* 0x0003e8000c101906 */
[----:B------:R1:W-:Y:S04]  /*1670*/  STG.E desc[UR6][R2.64+0xc], R11 ;  /* 0x00000c0b02007986 */ /* 0x0003e8000c101906 */
[----:B------:R1:W-:Y:S04]  /*1680*/  STG.E desc[UR6][R2.64+0x10], R11 ;  /* 0x0000100b02007986 */ /* 0x0003e8000c101906 */
[----:B------:R1:W-:Y:S04]  /*1690*/  STG.E desc[UR6][R2.64+0x14], R11 ;  /* 0x0000140b02007986 */ /* 0x0003e8000c101906 */
[----:B------:R1:W-:Y:S04]  /*16a0*/  STG.E desc[UR6][R2.64+0x18], R11 ;  /* 0x0000180b02007986 */ /* 0x0003e8000c101906 */
[----:B------:R1:W-:Y:S01]  /*16b0*/  STG.E desc[UR6][R2.64+0x1c], R11 ;  /* 0x00001c0b02007986 */ /* 0x0003e2000c101906 */
[----:B------:R-:W-:Y:S05]  /*16c0*/  @P0 BRA `(.L_x_25) ;  /* 0xfffffffc00cc0947 */ /* 0x000fea000383ffff */
.L_x_24:
[----:B------:R-:W-:Y:S05]  /*16d0*/  BSYNC.RECONVERGENT B0 ;  /* 0x0000000000007941 */ /* 0x000fea0003800200 */
.L_x_23:
[----:B------:R-:W-:Y:S05]  /*16e0*/  @!P1 EXIT ;  /* 0x000000000000994d */ /* 0x000fea0003800000 */
[----:B------:R-:W-:Y:S02]  /*16f0*/  ISETP.GE.U32.AND P0, PT, R8, 0x4, PT ;  /* 0x000000040800780c */ /* 0x000fe40003f06070 */
[----:B------:R-:W-:-:S04]  /*1700*/  LOP3.LUT R4, R7, 0x3, RZ, 0xc0, !PT ;  /* 0x0000000307047812 */ /* 0x000fc800078ec0ff */
[----:B------:R-:W-:-:S07]  /*1710*/  ISETP.NE.AND P1, PT, R4, RZ, PT ;  /* 0x000000ff0400720c */ /* 0x000fce0003f25270 */
[----:B-1----:R-:W0:Y:S01]  /*1720*/  @P0 LDC.64 R2, c[0x0][0x388] ;  /* 0x0000e200ff020b82 */ /* 0x002e220000000a00 */
[----:B------:R-:W-:Y:S02]  /*1730*/  @P0 IMAD.MOV.U32 R5, RZ, RZ, -0x31000000 ;  /* 0xcf000000ff050424 */ /* 0x000fe400078e00ff */
[----:B0-----:R-:W-:-:S05]  /*1740*/  @P0 IMAD.WIDE.U32 R2, R0, 0x4, R2 ;  /* 0x0000000400020825 */ /* 0x001fca00078e0002 */
[----:B------:R0:W-:Y:S04]  /*1750*/  @P0 STG.E desc[UR6][R2.64], R5 ;  /* 0x0000000502000986 */ /* 0x0001e8000c101906 */
[----:B------:R0:W-:Y:S04]  /*1760*/  @P0 STG.E desc[UR6][R2.64+0x4], R5 ;  /* 0x0000040502000986 */ /* 0x0001e8000c101906 */
[----:B------:R0:W-:Y:S04]  /*1770*/  @P0 STG.E desc[UR6][R2.64+0x8], R5 ;  /* 0x0000080502000986 */ /* 0x0001e8000c101906 */
[----:B------:R0:W-:Y:S01]  /*1780*/  @P0 STG.E desc[UR6][R2.64+0xc], R5 ;  /* 0x00000c0502000986 */ /* 0x0001e2000c101906 */
[----:B------:R-:W-:Y:S05]  /*1790*/  @!P1 EXIT ;  /* 0x000000000000994d */ /* 0x000fea0003800000 */
[----:B------:R-:W-:Y:S01]  /*17a0*/  ISETP.NE.AND P1, PT, R4, 0x1, PT ;  /* 0x000000010400780c */ /* 0x000fe20003f25270 */
[----:B------:R-:W-:Y:S01]  /*17b0*/  @P0 VIADD R0, R0, 0x4 ;  /* 0x0000000400000836 */ /* 0x000fe20000000000 */
[----:B------:R-:W-:-:S04]  /*17c0*/  LOP3.LUT R4, R7, 0x1, RZ, 0xc0, !PT ;  /* 0x0000000107047812 */ /* 0x000fc800078ec0ff */
[----:B------:R-:W-:-:S07]  /*17d0*/  ISETP.NE.U32.AND P0, PT, R4, 0x1, PT ;  /* 0x000000010400780c */ /* 0x000fce0003f05070 */
[----:B0-----:R-:W0:Y:S01]  /*17e0*/  @P1 LDC.64 R2, c[0x0][0x388] ;  /* 0x0000e200ff021b82 */ /* 0x001e220000000a00 */
[----:B------:R-:W-:Y:S02]  /*17f0*/  @P1 IMAD.MOV.U32 R5, RZ, RZ, -0x31000000 ;  /* 0xcf000000ff051424 */ /* 0x000fe400078e00ff */
[----:B0-----:R-:W-:-:S05]  /*1800*/  @P1 IMAD.WIDE.U32 R2, R0, 0x4, R2 ;  /* 0x0000000400021825 */ /* 0x001fca00078e0002 */
[----:B------:R0:W-:Y:S04]  /*1810*/  @P1 STG.E desc[UR6][R2.64], R5 ;  /* 0x0000000502001986 */ /* 0x0001e8000c101906 */
[----:B------:R0:W-:Y:S01]  /*1820*/  @P1 STG.E desc[UR6][R2.64+0x4], R5 ;  /* 0x0000040502001986 */ /* 0x0001e2000c101906 */
[----:B------:R-:W-:Y:S05]  /*1830*/  @P0 EXIT ;  /* 0x000000000000094d */ /* 0x000fea0003800000 */
[----:B0-----:R-:W0:Y:S01]  /*1840*/  LDC.64 R2, c[0x0][0x388] ;  /* 0x0000e200ff027b82 */ /* 0x001e220000000a00 */
[----:B------:R-:W-:Y:S02]  /*1850*/  @P1 VIADD R0, R0, 0x2 ;  /* 0x0000000200001836 */ /* 0x000fe40000000000 */
[----:B------:R-:W-:Y:S02]  /*1860*/  IMAD.MOV.U32 R5, RZ, RZ, -0x31000000 ;  /* 0xcf000000ff057424 */ /* 0x000fe400078e00ff */
[----:B0-----:R-:W-:-:S05]  /*1870*/  IMAD.WIDE.U32 R2, R0, 0x4, R2 ;  /* 0x0000000400027825 */ /* 0x001fca00078e0002 */
[----:B------:R-:W-:Y:S01]  /*1880*/  STG.E desc[UR6][R2.64], R5 ;  /* 0x0000000502007986 */ /* 0x000fe2000c101906 */
[----:B------:R-:W-:Y:S05]  /*1890*/  EXIT ;  /* 0x000000000000794d */ /* 0x000fea0003800000 */
.L_x_26:
[----:B------:R-:W-:-:S00]  /*18a0*/  BRA `(.L_x_26) ;  /* 0xfffffffc00fc7947 */ /* 0x000fc0000383ffff */
[----:B------:R-:W-:-:S00]  /*18b0*/  NOP ;  /* 0x0000000000007918 */ /* 0x000fc00000000000 */
        /* <DEDUP_REMOVED lines=12> */
.L_x_44:


//--------------------- .text._Z12gran_poolingPfS_iiiiiiii --------------------------
	.section	.text._Z12gran_poolingPfS_iiiiiiii,"ax",@progbits
	.align	128
        .global         _Z12gran_poolingPfS_iiiiiiii
        .type           _Z12gran_poolingPfS_iiiiiiii,@function
        .size           _Z12gran_poolingPfS_iiiiiiii,(.L_x_45 - _Z12gran_poolingPfS_iiiiiiii)
        .other          _Z12gran_poolingPfS_iiiiiiii,@"STO_CUDA_ENTRY STV_DEFAULT"
_Z12gran_poolingPfS_iiiiiiii:
.text._Z12gran_poolingPfS_iiiiiiii:
[----:B------:R-:W-:Y:S01]  /*0000*/  LDC R1, c[0x0][0x37c] ;  /* 0x0000df00ff017b82 */ /* 0x000fe20000000800 */
[----:B------:R-:W0:Y:S07]  /*0010*/  S2R R3, SR_TID.X ;  /* 0x0000000000037919 */ /* 0x000e2e0000002100 */
[----:B------:R-:W0:Y:S01]  /*0020*/  S2UR UR4, SR_CTAID.X ;  /* 0x00000000000479c3 */ /* 0x000e220000002500 */
[----:B------:R-:W1:Y:S01]  /*0030*/  LDCU UR5, c[0x0][0x3a4] ;  /* 0x00007480ff0577ac */ /* 0x000e620008000800 */
[----:B------:R-:W2:Y:S06]  /*0040*/  LDCU UR6, c[0x0][0x398] ;  /* 0x00007300ff0677ac */ /* 0x000eac0008000800 */
[----:B------:R-:W0:Y:S08]  /*0050*/  LDC R0, c[0x0][0x360] ;  /* 0x0000d800ff007b82 */ /* 0x000e300000000800 */
[----:B------:R-:W1:Y:S01]  /*0060*/  LDC.64 R4, c[0x0][0x3a8] ;  /* 0x0000ea00ff047b82 */ /* 0x000e620000000a00 */
[----:B0-----:R-:W-:-:S02]  /*0070*/  IMAD R0, R0, UR4, R3 ;  /* 0x0000000400007c24 */ /* 0x001fc4000f8e0203 */
[----:B-1----:R-:W-:Y:S02]  /*0080*/  IMAD R13, R4, UR5, RZ ;  /* 0x00000005040d7c24 */ /* 0x002fe4000f8e02ff */
[----:B------:R-:W-:Y:S02]  /*0090*/  IMAD R14, R0, R5, RZ ;  /* 0x00000005000e7224 */ /* 0x000fe400078e02ff */
[----:B--2---:R-:W-:-:S05]  /*00a0*/  IMAD R11, R13, UR6, RZ ;  /* 0x000000060d0b7c24 */ /* 0x004fca000f8e02ff */
[----:B------:R-:W-:-:S04]  /*00b0*/  ISETP.GE.AND P0, PT, R14, R11, PT ;  /* 0x0000000b0e00720c */ /* 0x000fc80003f06270 */
[----:B------:R-:W-:-:S13]  /*00c0*/  ISETP.LT.OR P0, PT, R5, 0x1, P0 ;  /* 0x000000010500780c */ /* 0x000fda0000701670 */
[----:B------:R-:W-:Y:S05]  /*00d0*/  @P0 EXIT ;  /* 0x000000000000094d */ /* 0x000fea0003800000 */
[----:B------:R-:W0:Y:S01]  /*00e0*/  LDCU UR4, c[0x0][0x39c] ;  /* 0x00007380ff0477ac */ /* 0x000e220008000800 */
[----:B------:R-:W-:Y:S01]  /*00f0*/  VIADDMNMX R11, R14, R5, R11, PT ;  /* 0x000000050e0b7246 */ /* 0x000fe2000380010b */
[----:B------:R-:W1:Y:S01]  /*0100*/  LDCU.64 UR6, c[0x0][0x358] ;  /* 0x00006b00ff0677ac */ /* 0x000e620008000a00 */
[----:B0-----:R-:W-:-:S09]  /*0110*/  UISETP.GE.AND UP0, UPT, UR4, 0x1, UPT ;  /* 0x000000010400788c */ /* 0x001fd2000bf06270 */
[----:B-1----:R-:W-:Y:S05]  /*0120*/  BRA.U !UP0, `(.L_x_27) ;  /* 0x0000000908e47547 */ /* 0x002fea000b800000 */
[----:B------:R-:W0:Y:S02]  /*0130*/  LDCU.64 UR4, c[0x0][0x380] ;  /* 0x00007000ff0477ac */ /* 0x000e240008000a00 */
[----:B0-----:R-:W-:-:S04]  /*0140*/  UIADD3 UR4, UP0, UPT, UR4, 0x20, URZ ;  /* 0x0000002004047890 */ /* 0x001fc8000ff1e0ff */
[----:B------:R-:W-:-:S12]  /*0150*/  UIADD3.X UR5, UPT, UPT, URZ, UR5, URZ, UP0, !UPT ;  /* 0x00000005ff057290 */ /* 0x000fd800087fe4ff */
.L_x_39:
[-C--:B------:R-:W-:Y:S01]  /*0160*/  IABS R8, R13.reuse ;  /* 0x0000000d00087213 */ /* 0x080fe20000000000 */
[----:B------:R-:W0:Y:S01]  /*0170*/  LDC R0, c[0x0][0x3a8] ;  /* 0x0000ea00ff007b82 */ /* 0x000e220000000800 */
[----:B------:R-:W-:Y:S01]  /*0180*/  IABS R6, R13 ;  /* 0x0000000d00067213 */ /* 0x000fe20000000000 */
[----:B------:R-:W1:Y:S01]  /*0190*/  LDCU UR8, c[0x0][0x3a0] ;  /* 0x00007400ff0877ac */ /* 0x000e620008000800 */
[----:B------:R-:W2:Y:S01]  /*01a0*/  I2F.RP R4, R8 ;  /* 0x0000000800047306 */ /* 0x000ea20000209400 */
[----:B------:R-:W-:Y:S01]  /*01b0*/  BSSY.RECONVERGENT B0, `(.L_x_28) ;  /* 0x00000a9000007945 */ /* 0x000fe20003800200 */
[----:B------:R-:W3:Y:S06]  /*01c0*/  LDCU UR9, c[0x0][0x39c] ;  /* 0x00007380ff0977ac */ /* 0x000eec0008000800 */
[----:B--2---:R-:W2:Y:S02]  /*01d0*/  MUFU.RCP R4, R4 ;  /* 0x0000000400047308 */ /* 0x004ea40000001000 */
[----:B--2---:R-:W-:Y:S01]  /*01e0*/  VIADD R2, R4, 0xffffffe ;  /* 0x0ffffffe04027836 */ /* 0x004fe20000000000 */
[----:B------:R-:W-:-:S05]  /*01f0*/  IABS R4, R14 ;  /* 0x0000000e00047213 */ /* 0x000fca0000000000 */
[----:B------:R2:W4:Y:S02]  /*0200*/  F2I.FTZ.U32.TRUNC.NTZ R3, R2 ;  /* 0x0000000200037305 */ /* 0x000524000021f000 */
[----:B--2---:R-:W-:Y:S02]  /*0210*/  IMAD.MOV.U32 R2, RZ, RZ, RZ ;  /* 0x000000ffff027224 */ /* 0x004fe400078e00ff */
[----:B----4-:R-:W-:-:S04]  /*0220*/  IMAD.MOV R5, RZ, RZ, -R3 ;  /* 0x000000ffff057224 */ /* 0x010fc800078e0a03 */
[----:B------:R-:W-:-:S04]  /*0230*/  IMAD R5, R5, R8, RZ ;  /* 0x0000000805057224 */ /* 0x000fc800078e02ff */
[----:B------:R-:W-:Y:S01]  /*0240*/  IMAD.HI.U32 R3, R3, R5, R2 ;  /* 0x0000000503037227 */ /* 0x000fe200078e0002 */
[----:B0-----:R-:W-:-:S03]  /*0250*/  IABS R2, R0 ;  /* 0x0000000000027213 */ /* 0x001fc60000000000 */
[----:B------:R-:W-:Y:S02]  /*0260*/  IMAD.MOV R5, RZ, RZ, -R6 ;  /* 0x000000ffff057224 */ /* 0x000fe400078e0a06 */
[----:B------:R-:W-:Y:S01]  /*0270*/  IMAD.HI.U32 R9, R3, R4, RZ ;  /* 0x0000000403097227 */ /* 0x000fe200078e00ff */
[----:B------:R-:W0:Y:S03]  /*0280*/  I2F.RP R6, R2 ;  /* 0x0000000200067306 */ /* 0x000e260000209400 */
[----:B------:R-:W-:-:S05]  /*0290*/  IMAD R3, R9, R5, R4 ;  /* 0x0000000509037224 */ /* 0x000fca00078e0204 */
[----:B------:R-:W-:Y:S01]  /*02a0*/  ISETP.GT.U32.AND P1, PT, R8, R3, PT ;  /* 0x000000030800720c */ /* 0x000fe20003f24070 */
[----:B0-----:R-:W0:-:S12]  /*02b0*/  MUFU.RCP R6, R6 ;  /* 0x0000000600067308 */ /* 0x001e180000001000 */
[----:B------:R-:W-:Y:S02]  /*02c0*/  @!P1 IMAD.IADD R3, R3, 0x1, -R8 ;  /* 0x0000000103039824 */ /* 0x000fe400078e0a08 */
[----:B------:R-:W-:Y:S01]  /*02d0*/  @!P1 VIADD R9, R9, 0x1 ;  /* 0x0000000109099836 */ /* 0x000fe20000000000 */
[----:B------:R-:W-:Y:S02]  /*02e0*/  ISETP.NE.AND P1, PT, R13, RZ, PT ;  /* 0x000000ff0d00720c */ /* 0x000fe40003f25270 */
[----:B------:R-:W-:Y:S01]  /*02f0*/  ISETP.GE.U32.AND P0, PT, R3, R8, PT ;  /* 0x000000080300720c */ /* 0x000fe20003f06070 */
[----:B------:R-:W-:Y:S01]  /*0300*/  IMAD.MOV.U32 R8, RZ, RZ, -0x31000000 ;  /* 0xcf000000ff087424 */ /* 0x000fe200078e00ff */
[----:B------:R-:W-:-:S04]  /*0310*/  LOP3.LUT R3, R14, R13, RZ, 0x3c, !PT ;  /* 0x0000000d0e037212 */ /* 0x000fc800078e3cff */
[----:B------:R-:W-:Y:S02]  /*0320*/  ISETP.GE.AND P2, PT, R3, RZ, PT ;  /* 0x000000ff0300720c */ /* 0x000fe40003f46270 */
[----:B0-----:R-:W-:-:S04]  /*0330*/  IADD3 R4, PT, PT, R6, 0xffffffe, RZ ;  /* 0x0ffffffe06047810 */ /* 0x001fc80007ffe0ff */
[----:B------:R0:W2:Y:S01]  /*0340*/  F2I.FTZ.U32.TRUNC.NTZ R5, R4 ;  /* 0x0000000400057305 */ /* 0x0000a2000021f000 */
[----:B------:R-:W-:-:S06]  /*0350*/  @P0 VIADD R9, R9, 0x1 ;  /* 0x0000000109090836 */ /* 0x000fcc0000000000 */
[----:B------:R-:W-:Y:S01]  /*0360*/  @!P2 IMAD.MOV R9, RZ, RZ, -R9 ;  /* 0x000000ffff09a224 */ /* 0x000fe200078e0a09 */
[----:B------:R-:W-:Y:S01]  /*0370*/  @!P1 LOP3.LUT R9, RZ, R13, RZ, 0x33, !PT ;  /* 0x0000000dff099212 */ /* 0x000fe200078e33ff */
[----:B0-----:R-:W-:-:S04]  /*0380*/  HFMA2 R4, -RZ, RZ, 0, 0 ;  /* 0x00000000ff047431 */ /* 0x001fc800000001ff */
[----:B------:R-:W-:Y:S02]  /*0390*/  IMAD.MOV R3, RZ, RZ, -R9 ;  /* 0x000000ffff037224 */ /* 0x000fe400078e0a09 */
[----:B--2---:R-:W-:Y:S02]  /*03a0*/  IMAD.MOV R15, RZ, RZ, -R5 ;  /* 0x000000ffff0f7224 */ /* 0x004fe400078e0a05 */
[----:B------:R-:W-:Y:S02]  /*03b0*/  IMAD R7, R13, R3, R14 ;  /* 0x000000030d077224 */ /* 0x000fe400078e020e */
[----:B------:R-:W-:-:S03]  /*03c0*/  IMAD R3, R15, R2, RZ ;  /* 0x000000020f037224 */ /* 0x000fc600078e02ff */
[----:B------:R-:W-:Y:S01]  /*03d0*/  IABS R6, R7 ;  /* 0x0000000700067213 */ /* 0x000fe20000000000 */
[----:B------:R-:W-:-:S04]  /*03e0*/  IMAD.HI.U32 R4, R5, R3, R4 ;  /* 0x0000000305047227 */ /* 0x000fc800078e0004 */
[----:B------:R-:W-:-:S04]  /*03f0*/  IMAD.MOV.U32 R3, RZ, RZ, R6 ;  /* 0x000000ffff037224 */ /* 0x000fc800078e0006 */
        /* <DEDUP_REMOVED lines=10> */
[----:B------:R-:W-:-:S06]  /*04a0*/  @P0 IADD3 R4, PT, PT, R4, 0x1, RZ ;  /* 0x0000000104040810 */ /* 0x000fcc0007ffe0ff */
[----:B------:R-:W-:Y:S01]  /*04b0*/  @!P2 IMAD.MOV R4, RZ, RZ, -R4 ;  /* 0x000000ffff04a224 */ /* 0x000fe200078e0a04 */
[----:B------:R-:W-:-:S05]  /*04c0*/  @!P1 LOP3.LUT R4, RZ, R0, RZ, 0x33, !PT ;  /* 0x00000000ff049212 */ /* 0x000fca00078e33ff */
[----:B------:R-:W-:Y:S02]  /*04d0*/  IMAD.MOV R3, RZ, RZ, -R4 ;  /* 0x000000ffff037224 */ /* 0x000fe400078e0a04 */
[----:B-1----:R-:W-:Y:S02]  /*04e0*/  IMAD R10, R4, UR8, RZ ;  /* 0x00000008040a7c24 */ /* 0x002fe4000f8e02ff */
[----:B------:R-:W-:Y:S02]  /*04f0*/  IMAD R12, R0, R3, R7 ;  /* 0x00000003000c7224 */ /* 0x000fe400078e0207 */
[----:B---3--:R-:W-:Y:S02]  /*0500*/  VIADD R7, R10, UR9 ;  /* 0x000000090a077c36 */ /* 0x008fe40008000000 */
[----:B------:R-:W-:-:S04]  /*0510*/  IMAD R12, R12, UR8, RZ ;  /* 0x000000080c0c7c24 */ /* 0x000fc8000f8e02ff */
[----:B------:R-:W-:-:S05]  /*0520*/  VIADD R3, R12, 0x1 ;  /* 0x000000010c037836 */ /* 0x000fca0000000000 */
[----:B------:R-:W-:-:S05]  /*0530*/  VIADDMNMX R3, R12, UR9, R3, !PT ;  /* 0x000000090c037c46 */ /* 0x000fca000f800103 */
[C---:B------:R-:W-:Y:S01]  /*0540*/  IMAD.IADD R0, R12.reuse, 0x1, -R3 ;  /* 0x000000010c007824 */ /* 0x040fe200078e0a03 */
[----:B------:R-:W-:-:S04]  /*0550*/  IADD3 R3, PT, PT, -R12, R3, RZ ;  /* 0x000000030c037210 */ /* 0x000fc80007ffe1ff */
[C---:B------:R-:W-:Y:S02]  /*0560*/  LOP3.LUT R4, R3.reuse, 0xfffffff0, RZ, 0xc0, !PT ;  /* 0xfffffff003047812 */ /* 0x040fe400078ec0ff */
[----:B------:R-:W-:Y:S02]  /*0570*/  ISETP.GT.U32.AND P0, PT, R0, -0x10, PT ;  /* 0xfffffff00000780c */ /* 0x000fe40003f04070 */
[C---:B------:R-:W-:Y:S01]  /*0580*/  LOP3.LUT R17, R3.reuse, 0xf, RZ, 0xc0, !PT ;  /* 0x0000000f03117812 */ /* 0x040fe200078ec0ff */
[----:B------:R-:W-:Y:S01]  /*0590*/  IMAD.MOV R4, RZ, RZ, -R4 ;  /* 0x000000ffff047224 */ /* 0x000fe200078e0a04 */
[C---:B------:R-:W-:Y:S02]  /*05a0*/  LOP3.LUT R16, R3.reuse, 0x7, RZ, 0xc0, !PT ;  /* 0x0000000703107812 */ /* 0x040fe400078ec0ff */
[----:B------:R-:W-:-:S07]  /*05b0*/  LOP3.LUT R6, R3, 0x3, RZ, 0xc0, !PT ;  /* 0x0000000303067812 */ /* 0x000fce00078ec0ff */
.L_x_38:
[----:B------:R-:W0:Y:S01]  /*05c0*/  LDCU UR8, c[0x0][0x390] ;  /* 0x00007200ff0877ac */ /* 0x000e220008000800 */
[----:B------:R-:W-:Y:S01]  /*05d0*/  BSSY.RECONVERGENT B1, `(.L_x_29) ;  /* 0x000002b000017945 */ /* 0x000fe20003800200 */
[----:B------:R-:W-:Y:S02]  /*05e0*/  ISETP.NE.AND P3, PT, R17, RZ, PT ;  /* 0x000000ff1100720c */ /* 0x000fe40003f65270 */
[----:B------:R-:W-:Y:S01]  /*05f0*/  MOV R0, R12 ;  /* 0x0000000c00007202 */ /* 0x000fe20000000f00 */
[----:B0-----:R-:W-:Y:S02]  /*0600*/  IMAD R5, R9, UR8, R10 ;  /* 0x0000000809057c24 */ /* 0x001fe4000f8e020a */
[----:B------:R-:W-:-:S05]  /*0610*/  VIADD R10, R10, 0x1 ;  /* 0x000000010a0a7836 */ /* 0x000fca0000000000 */
[----:B------:R-:W-:Y:S01]  /*0620*/  ISETP.GE.AND P1, PT, R10, R7, PT ;  /* 0x000000070a00720c */ /* 0x000fe20003f26270 */
[----:B------:R-:W-:-:S12]  /*0630*/  @P0 BRA `(.L_x_30) ;  /* 0x0000000000900947 */ /* 0x000fd80003800000 */
[----:B------:R-:W0:Y:S01]  /*0640*/  LDCU UR8, c[0x0][0x394] ;  /* 0x00007280ff0877ac */ /* 0x000e220008000800 */
[----:B------:R-:W-:Y:S02]  /*0650*/  IMAD.MOV.U32 R18, RZ, RZ, R4 ;  /* 0x000000ffff127224 */ /* 0x000fe400078e0004 */
[--C-:B------:R-:W-:Y:S02]  /*0660*/  IMAD.MOV.U32 R0, RZ, RZ, R12.reuse ;  /* 0x000000ffff007224 */ /* 0x100fe400078e000c */
[----:B0-----:R-:W-:-:S07]  /*0670*/  IMAD R15, R5, UR8, R12 ;  /* 0x00000008050f7c24 */ /* 0x001fce000f8e020c */
.L_x_31:
[----:B------:R-:W-:Y:S02]  /*0680*/  IMAD.U32 R2, RZ, RZ, UR4 ;  /* 0x00000004ff027e24 */ /* 0x000fe4000f8e00ff */
[----:B------:R-:W-:Y:S02]  /*0690*/  IMAD.U32 R3, RZ, RZ, UR5 ;  /* 0x00000005ff037e24 */ /* 0x000fe4000f8e00ff */
[----:B------:R-:W-:-:S05]  /*06a0*/  IMAD.WIDE R2, R15, 0x4, R2 ;  /* 0x000000040f027825 */ /* 0x000fca00078e0202 */
[----:B------:R-:W2:Y:S04]  /*06b0*/  LDG.E R23, desc[UR6][R2.64+-0x20] ;  /* 0xffffe00602177981 */ /* 0x000ea8000c1e1900 */
[----:B------:R-:W2:Y:S04]  /*06c0*/  LDG.E R24, desc[UR6][R2.64+-0x1c] ;  /* 0xffffe40602187981 */ /* 0x000ea8000c1e1900 */
[----:B------:R-:W3:Y:S04]  /*06d0*/  LDG.E R26, desc[UR6][R2.64+-0x18] ;  /* 0xffffe806021a7981 */ /* 0x000ee8000c1e1900 */
[----:B------:R-:W3:Y:S04]  /*06e0*/  LDG.E R25, desc[UR6][R2.64+-0x14] ;  /* 0xffffec0602197981 */ /* 0x000ee8000c1e1900 */
[----:B------:R-:W4:Y:S04]  /*06f0*/  LDG.E R22, desc[UR6][R2.64+-0x10] ;  /* 0xfffff00602167981 */ /* 0x000f28000c1e1900 */
[----:B------:R-:W4:Y:S04]  /*0700*/  LDG.E R21, desc[UR6][R2.64+-0xc] ;  /* 0xfffff40602157981 */ /* 0x000f28000c1e1900 */
[----:B------:R-:W5:Y:S04]  /*0710*/  LDG.E R19, desc[UR6][R2.64+-0x8] ;  /* 0xfffff80602137981 */ /* 0x000f68000c1e1900 */
[----:B------:R-:W5:Y:S04]  /*0720*/  LDG.E R20, desc[UR6][R2.64+-0x4] ;  /* 0xfffffc0602147981 */ /* 0x000f68000c1e1900 */
[----:B------:R-:W5:Y:S01]  /*0730*/  LDG.E R27, desc[UR6][R2.64+0x18] ;  /* 0x00001806021b7981 */ /* 0x000f62000c1e1900 */
[----:B--2---:R-:W-:-:S03]  /*0740*/  FMNMX3 R23, R8, R23, R24, !PT ;  /* 0x0000001708177276 */ /* 0x004fc60007800018 */
[----:B------:R-:W2:Y:S04]  /*0750*/  LDG.E R8, desc[UR6][R2.64+0x4] ;  /* 0x0000040602087981 */ /* 0x000ea8000c1e1900 */
[----:B------:R-:W2:Y:S01]  /*0760*/  LDG.E R24, desc[UR6][R2.64+0x1c] ;  /* 0x00001c0602187981 */ /* 0x000ea2000c1e1900 */
[----:B---3--:R-:W-:-:S03]  /*0770*/  FMNMX3 R25, R23, R26, R25, !PT ;  /* 0x0000001a17197276 */ /* 0x008fc60007800019 */
[----:B------:R-:W2:Y:S01]  /*0780*/  LDG.E R23, desc[UR6][R2.64] ;  /* 0x0000000602177981 */ /* 0x000ea2000c1e1900 */
[----:B----4-:R-:W-:-:S03]  /*0790*/  FMNMX3 R25, R25, R22, R21, !PT ;  /* 0x0000001619197276 */ /* 0x010fc60007800015 */
[----:B------:R-:W3:Y:S04]  /*07a0*/  LDG.E R22, desc[UR6][R2.64+0x8] ;  /* 0x0000080602167981 */ /* 0x000ee8000c1e1900 */
[----:B------:R-:W3:Y:S01]  /*07b0*/  LDG.E R21, desc[UR6][R2.64+0xc] ;  /* 0x00000c0602157981 */ /* 0x000ee2000c1e1900 */
[----:B-----5:R-:W-:-:S03]  /*07c0*/  FMNMX3 R19, R25, R19, R20, !PT ;  /* 0x0000001319137276 */ /* 0x020fc60007800014 */
[----:B------:R-:W4:Y:S04]  /*07d0*/  LDG.E R25, desc[UR6][R2.64+0x10] ;  /* 0x0000100602197981 */ /* 0x000f28000c1e1900 */
[----:B------:R-:W4:Y:S01]  /*07e0*/  LDG.E R20, desc[UR6][R2.64+0x14] ;  /* 0x0000140602147981 */ /* 0x000f22000c1e1900 */
[----:B------:R-:W-:-:S04]  /*07f0*/  IADD3 R18, PT, PT, R18, 0x10, RZ ;  /* 0x0000001012127810 */ /* 0x000fc80007ffe0ff */
[----:B------:R-:W-:Y:S01]  /*0800*/  ISETP.NE.AND P2, PT, R18, RZ, PT ;  /* 0x000000ff1200720c */ /* 0x000fe20003f45270 */
[----:B------:R-:W-:Y:S02]  /*0810*/  VIADD R0, R0, 0x10 ;  /* 0x0000001000007836 */ /* 0x000fe40000000000 */
[----:B------:R-:W-:Y:S01]  /*0820*/  VIADD R15, R15, 0x10 ;  /* 0x000000100f0f7836 */ /* 0x000fe20000000000 */
[----:B--2---:R-:W-:-:S04]  /*0830*/  FMNMX3 R8, R19, R23, R8, !PT ;  /* 0x0000001713087276 */ /* 0x004fc80007800008 */
[----:B---3--:R-:W-:-:S04]  /*0840*/  FMNMX3 R8, R8, R22, R21, !PT ;  /* 0x0000001608087276 */ /* 0x008fc80007800015 */
[----:B----4-:R-:W-:-:S04]  /*0850*/  FMNMX3 R8, R8, R25, R20, !PT ;  /* 0x0000001908087276 */ /* 0x010fc80007800014 */
[----:B------:R-:W-:Y:S01]  /*0860*/  FMNMX3 R8, R8, R27, R24, !PT ;  /* 0x0000001b08087276 */ /* 0x000fe20007800018 */
[----:B------:R-:W-:Y:S06]  /*0870*/  @P2 BRA `(.L_x_31) ;  /* 0xfffffffc00802947 */ /* 0x000fec000383ffff */
.L_x_30:
[----:B------:R-:W-:Y:S05]  /*0880*/  BSYNC.RECONVERGENT B1 ;  /* 0x0000000000017941 */ /* 0x000fea0003800200 */
.L_x_29:
[----:B------:R-:W-:Y:S04]  /*0890*/  BSSY.RECONVERGENT B1, `(.L_x_32) ;  /* 0x0000039000017945 */ /* 0x000fe80003800200 */
[----:B------:R-:W-:Y:S05]  /*08a0*/  @!P3 BRA `(.L_x_33) ;  /* 0x0000000000dcb947 */ /* 0x000fea0003800000 */
[----:B------:R-:W-:Y:S01]  /*08b0*/  VIADD R2, R17, 0xffffffff ;  /* 0xffffffff11027836 */ /* 0x000fe20000000000 */
[----:B------:R-:W-:Y:S01]  /*08c0*/  BSSY.RECONVERGENT B2, `(.L_x_34) ;  /* 0x0000015000027945 */ /* 0x000fe20003800200 */
[----:B------:R-:W-:-:S03]  /*08d0*/  ISETP.NE.AND P3, PT, R16, RZ, PT ;  /* 0x000000ff1000720c */ /* 0x000fc60003f65270 */
[----:B------:R-:W-:-:S13]  /*08e0*/  ISETP.GE.U32.AND P2, PT, R2, 0x7, PT ;  /* 0x000000070200780c */ /* 0x000fda0003f46070 */
[----:B------:R-:W-:Y:S05]  /*08f0*/  @!P2 BRA `(.L_x_35) ;  /* 0x000000000044a947 */ /* 0x000fea0003800000 */
[----:B------:R-:W0:Y:S01]  /*0900*/  LDC.64 R2, c[0x0][0x380] ;  /* 0x0000e000ff027b82 */ /* 0x000e220000000a00 */
[----:B------:R-:W1:Y:S02]  /*0910*/  LDCU UR8, c[0x0][0x394] ;  /* 0x00007280ff0877ac */ /* 0x000e640008000800 */
[----:B-1----:R-:W-:-:S04]  /*0920*/  IMAD R15, R5, UR8, R0 ;  /* 0x00000008050f7c24 */ /* 0x002fc8000f8e0200 */
[----:B0-----:R-:W-:-:S05]  /*0930*/  IMAD.WIDE R2, R15, 0x4, R2 ;  /* 0x000000040f027825 */ /* 0x001fca00078e0202 */
[----:B------:R-:W2:Y:S04]  /*0940*/  LDG.E R15, desc[UR6][R2.64] ;  /* 0x00000006020f7981 */ /* 0x000ea8000c1e1900 */
[----:B------:R-:W2:Y:S04]  /*0950*/  LDG.E R18, desc[UR6][R2.64+0x4] ;  /* 0x0000040602127981 */ /* 0x000ea8000c1e1900 */
[----:B------:R-:W3:Y:S04]  /*0960*/  LDG.E R20, desc[UR6][R2.64+0x8] ;  /* 0x0000080602147981 */ /* 0x000ee8000c1e1900 */
[----:B------:R-:W3:Y:S04]  /*0970*/  LDG.E R19, desc[UR6][R2.64+0xc] ;  /* 0x00000c0602137981 */ /* 0x000ee8000c1e1900 */
[----:B------:R-:W4:Y:S04]  /*0980*/  LDG.E R22, desc[UR6][R2.64+0x10] ;  /* 0x0000100602167981 */ /* 0x000f28000c1e1900 */
[----:B------:R-:W4:Y:S04]  /*0990*/  LDG.E R21, desc[UR6][R2.64+0x14] ;  /* 0x0000140602157981 */ /* 0x000f28000c1e1900 */
[----:B------:R-:W5:Y:S04]  /*09a0*/  LDG.E R24, desc[UR6][R2.64+0x18] ;  /* 0x0000180602187981 */ /* 0x000f68000c1e1900 */
[----:B------:R-:W5:Y:S01]  /*09b0*/  LDG.E R23, desc[UR6][R2.64+0x1c] ;  /* 0x00001c0602177981 */ /* 0x000f62000c1e1900 */
[----:B------:R-:W-:Y:S01]  /*09c0*/  VIADD R0, R0, 0x8 ;  /* 0x0000000800007836 */ /* 0x000fe20000000000 */
[----:B--2---:R-:W-:-:S04]  /*09d0*/  FMNMX3 R15, R8, R15, R18, !PT ;  /* 0x0000000f080f7276 */ /* 0x004fc80007800012 */
[----:B---3--:R-:W-:-:S04]  /*09e0*/  FMNMX3 R15, R15, R20, R19, !PT ;  /* 0x000000140f0f7276 */ /* 0x008fc80007800013 */
[----:B----4-:R-:W-:-:S04]  /*09f0*/  FMNMX3 R15, R15, R22, R21, !PT ;  /* 0x000000160f0f7276 */ /* 0x010fc80007800015 */
[----:B-----5:R-:W-:-:S07]  /*0a00*/  FMNMX3 R8, R15, R24, R23, !PT ;  /* 0x000000180f087276 */ /* 0x020fce0007800017 */
.L_x_35:
[----:B------:R-:W-:Y:S05]  /*0a10*/  BSYNC.RECONVERGENT B2 ;  /* 0x0000000000027941 */ /* 0x000fea0003800200 */
.L_x_34:
[----:B------:R-:W-:Y:S05]  /*0a20*/  @!P3 BRA `(.L_x_33) ;  /* 0x00000000007cb947 */ /* 0x000fea0003800000 */
[----:B------:R-:W-:Y:S01]  /*0a30*/  IADD3 R2, PT, PT, R16, -0x1, RZ ;  /* 0xffffffff10027810 */ /* 0x000fe20007ffe0ff */
[----:B------:R-:W-:Y:S01]  /*0a40*/  BSSY.RECONVERGENT B2, `(.L_x_36) ;  /* 0x000000f000027945 */ /* 0x000fe20003800200 */
[----:B------:R-:W-:Y:S02]  /*0a50*/  ISETP.NE.AND P3, PT, R6, RZ, PT ;  /* 0x000000ff0600720c */ /* 0x000fe40003f65270 */
        /* <DEDUP_REMOVED lines=9> */
[----:B------:R-:W3:Y:S01]  /*0af0*/  LDG.E R20, desc[UR6][R2.64+0xc] ;  /* 0x00000c0602147981 */ /* 0x000ee2000c1e1900 */
[----:B------:R-:W-:Y:S01]  /*0b00*/  VIADD R0, R0, 0x4 ;  /* 0x0000000400007836 */ /* 0x000fe20000000000 */
[----:B--2---:R-:W-:-:S04]  /*0b10*/  FMNMX3 R8, R8, R15, R18, !PT ;  /* 0x0000000f08087276 */ /* 0x004fc80007800012 */
[----:B---3--:R-:W-:-:S07]  /*0b20*/  FMNMX3 R8, R8, R19, R20, !PT ;  /* 0x0000001308087276 */ /* 0x008fce0007800014 */
.L_x_37:
[----:B------:R-:W-:Y:S05]  /*0b30*/  BSYNC.RECONVERGENT B2 ;  /* 0x0000000000027941 */ /* 0x000fea0003800200 */
.L_x_36:
[----:B------:R-:W-:Y:S05]  /*0b40*/  @!P3 BRA `(.L_x_33) ;  /* 0x000000000034b947 */ /* 0x000fea0003800000 */
[----:B------:R-:W0:Y:S01]  /*0b50*/  LDC.64 R2, c[0x0][0x380] ;  /* 0x0000e000ff027b82 */ /* 0x000e220000000a00 */
[----:B------:R-:W1:Y:S02]  /*0b60*/  LDCU UR8, c[0x0][0x394] ;  /* 0x00007280ff0877ac */ /* 0x000e640008000800 */
[----:B-1----:R-:W-:-:S04]  /*0b70*/  IMAD R5, R5, UR8, R0 ;  /* 0x0000000805057c24 */ /* 0x002fc8000f8e0200 */
[----:B0-----:R-:W-:-:S05]  /*0b80*/  IMAD.WIDE R2, R5, 0x4, R2 ;  /* 0x0000000405027825 */ /* 0x001fca00078e0202 */
[----:B------:R-:W2:Y:S01]  /*0b90*/  LDG.E R5, desc[UR6][R2.64] ;  /* 0x0000000602057981 */ /* 0x000ea2000c1e1900 */
[----:B------:R-:W-:Y:S02]  /*0ba0*/  ISETP.NE.AND P2, PT, R6, 0x1, PT ;  /* 0x000000010600780c */ /* 0x000fe40003f45270 */
[----:B--2---:R-:W-:-:S11]  /*0bb0*/  FMNMX R8, R8, R5, !PT ;  /* 0x0000000508087209 */ /* 0x004fd60007800000 */
[----:B------:R-:W-:Y:S05]  /*0bc0*/  @!P2 BRA `(.L_x_33) ;  /* 0x000000000014a947 */ /* 0x000fea0003800000 */
[----:B------:R-:W-:Y:S01]  /*0bd0*/  ISETP.NE.AND P2, PT, R6, 0x2, PT ;  /* 0x000000020600780c */ /* 0x000fe20003f45270 */
[----:B------:R-:W2:-:S12]  /*0be0*/  LDG.E R5, desc[UR6][R2.64+0x4] ;  /* 0x0000040602057981 */ /* 0x000e98000c1e1900 */
[----:B------:R-:W3:Y:S01]  /*0bf0*/  @P2 LDG.E R15, desc[UR6][R2.64+0x8] ;  /* 0x00000806020f2981 */ /* 0x000ee2000c1e1900 */
[----:B--2---:R-:W-:-:S04]  /*0c00*/  FMNMX R8, R8, R5, !PT ;  /* 0x0000000508087209 */ /* 0x004fc80007800000 */
[----:B---3--:R-:W-:-:S07]  /*0c10*/  @P2 FMNMX R8, R8, R15, !PT ;  /* 0x0000000f08082209 */ /* 0x008fce0007800000 */
.L_x_33:
[----:B------:R-:W-:Y:S05]  /*0c20*/  BSYNC.RECONVERGENT B1 ;  /* 0x0000000000017941 */ /* 0x000fea0003800200 */
.L_x_32:
[----:B------:R-:W-:Y:S05]  /*0c30*/  @!P1 BRA `(.L_x_38) ;  /* 0xfffffff800609947 */ /* 0x000fea000383ffff */
[----:B------:R-:W-:Y:S05]  /*0c40*/  BSYNC.RECONVERGENT B0 ;  /* 0x0000000000007941 */ /* 0x000fea0003800200 */
.L_x_28:
[----:B------:R-:W0:Y:S02]  /*0c50*/  LDC.64 R2, c[0x0][0x388] ;  /* 0x0000e200ff027b82 */ /* 0x000e240000000a00 */
[----:B0-----:R-:W-:-:S04]  /*0c60*/  IMAD.WIDE.U32 R2, R14, 0x4, R2 ;  /* 0x000000040e027825 */ /* 0x001fc800078e0002 */
[----:B------:R-:W-:Y:S01]  /*0c70*/  VIADD R14, R14, 0x1 ;  /* 0x000000010e0e7836 */ /* 0x000fe20000000000 */
[----:B------:R0:W-:Y:S04]  /*0c80*/  STG.E desc[UR6][R2.64], R8 ;  /* 0x0000000802007986 */ /* 0x0001e8000c101906 */
[----:B------:R-:W-:-:S13]  /*0c90*/  ISETP.GE.AND P0, PT, R14, R11, PT ;  /* 0x0000000b0e00720c */ /* 0x000fda0003f06270 */
[----:B0-----:R-:W-:Y:S05]  /*0ca0*/  @!P0 BRA `(.L_x_39) ;  /* 0xfffffff4002c8947 */ /* 0x001fea000383ffff */
[----:B------:R-:W-:Y:S05]  /*0cb0*/  EXIT ;  /* 0x000000000000794d */ /* 0x000fea0003800000 */
.L_x_27:
[C---:B------:R-:W-:Y:S01]  /*0cc0*/  VIADDMNMX R11, R14.reuse, 0x1, R11, !PT ;  /* 0x000000010e0b7846 */ /* 0x040fe2000780010b */
[----:B------:R-:W-:Y:S04]  /*0cd0*/  BSSY.RECONVERGENT B0, `(.L_x_40) ;  /* 0x0000018000007945 */ /* 0x000fe80003800200 */
[----:B------:R-:W-:Y:S02]  /*0ce0*/  IMAD.IADD R6, R11, 0x1, -R14 ;  /* 0x000000010b067824 */ /* 0x000fe400078e0a0e */
[----:B------:R-:W-:-:S03]  /*0cf0*/  IMAD.IADD R11, R14, 0x1, -R11 ;  /* 0x000000010e0b7824 */ /* 0x000fc600078e0a0b */
[----:B------:R-:W-:Y:S02]  /*0d00*/  LOP3.LUT R8, R6, 0x7, RZ, 0xc0, !PT ;  /* 0x0000000706087812 */ /* 0x000fe400078ec0ff */
[----:B------:R-:W-:Y:S02]  /*0d10*/  ISETP.GT.U32.AND P0, PT, R11, -0x8, PT ;  /* 0xfffffff80b00780c */ /* 0x000fe40003f04070 */
[----:B------:R-:W-:-:S11]  /*0d20*/  ISETP.NE.AND P1, PT, R8, RZ, PT ;  /* 0x000000ff0800720c */ /* 0x000fd60003f25270 */
[----:B------:R-:W-:Y:S05]  /*0d30*/  @P0 BRA `(.L_x_41) ;  /* 0x0000000000440947 */ /* 0x000fea0003800000 */
[----:B------:R-:W0:Y:S01]  /*0d40*/  LDC.64 R4, c[0x0][0x388] ;  /* 0x0000e200ff047b82 */ /* 0x000e220000000a00 */
[----:B------:R-:W-:Y:S01]  /*0d50*/  LOP3.LUT R7, R6, 0xfffffff8, RZ, 0xc0, !PT ;  /* 0xfffffff806077812 */ /* 0x000fe200078ec0ff */
[----:B------:R-:W-:Y:S01]  /*0d60*/  IMAD.MOV.U32 R9, RZ, RZ, -0x31000000 ;  /* 0xcf000000ff097424 */ /* 0x000fe200078e00ff */
[----:B------:R-:W-:-:S07]  /*0d70*/  MOV R0, RZ ;  /* 0x000000ff00007202 */ /* 0x000fce0000000f00 */
.L_x_42:
[----:B01----:R-:W-:-:S04]  /*0d80*/  IMAD.WIDE.U32 R2, R14, 0x4, R4 ;  /* 0x000000040e027825 */ /* 0x003fc800078e0004 */
[----:B------:R-:W-:Y:S01]  /*0d90*/  VIADD R0, R0, 0x8 ;  /* 0x0000000800007836 */ /* 0x000fe20000000000 */
[----:B------:R1:W-:Y:S01]  /*0da0*/  STG.E desc[UR6][R2.64], R9 ;  /* 0x0000000902007986 */ /* 0x0003e2000c101906 */
[----:B------:R-:W-:-:S03]  /*0db0*/  VIADD R14, R14, 0x8 ;  /* 0x000000080e0e7836 */ /* 0x000fc60000000000 */
[----:B------:R1:W-:Y:S01]  /*0dc0*/  STG.E desc[UR6][R2.64+0x4], R9 ;  /* 0x0000040902007986 */ /* 0x0003e2000c101906 */
[----:B------:R-:W-:-:S03]  /*0dd0*/  ISETP.NE.AND P0, PT, R0, R7, PT ;  /* 0x000000070000720c */ /* 0x000fc60003f05270 */
[----:B------:R1:W-:Y:S04]  /*0de0*/  STG.E desc[UR6][R2.64+0x8], R9 ;  /* 0x0000080902007986 */ /* 0x0003e8000c101906 */
[----:B------:R1:W-:Y:S04]  /*0df0*/  STG.E desc[UR6][R2.64+0xc], R9 ;  /* 0x00000c0902007986 */ /* 0x0003e8000c101906 */
[----:B------:R1:W-:Y:S04]  /*0e00*/  STG.E desc[UR6][R2.64+0x10], R9 ;  /* 0x0000100902007986 */ /* 0x0003e8000c101906 */
[----:B------:R1:W-:Y:S04]  /*0e10*/  STG.E desc[UR6][R2.64+0x14], R9 ;  /* 0x0000140902007986 */ /* 0x0003e8000c101906 */
[----:B------:R1:W-:Y:S04]  /*0e20*/  STG.E desc[UR6][R2.64+0x18], R9 ;  /* 0x0000180902007986 */ /* 0x0003e8000c101906 */
[----:B------:R1:W-:Y:S01]  /*0e30*/  STG.E desc[UR6][R2.64+0x1c], R9 ;  /* 0x00001c0902007986 */ /* 0x0003e2000c101906 */
[----:B------:R-:W-:Y:S05]  /*0e40*/  @P0 BRA `(.L_x_42) ;  /* 0xfffffffc00cc0947 */ /* 0x000fea000383ffff */
.L_x_41:
[----:B------:R-:W-:Y:S05]  /*0e50*/  BSYNC.RECONVERGENT B0 ;  /* 0x0000000000007941 */ /* 0x000fea0003800200 */
.L_x_40:
        /* <DEDUP_REMOVED lines=12> */
[----:B------:R-:W-:Y:S02]  /*0f20*/  ISETP.NE.AND P1, PT, R0, 0x1, PT ;  /* 0x000000010000780c */ /* 0x000fe40003f25270 */
[----:B------:R-:W-:Y:S02]  /*0f30*/  LOP3.LUT R0, R6, 0x1, RZ, 0xc0, !PT ;  /* 0x0000000106007812 */ /* 0x000fe400078ec0ff */
[----:B------:R-:W-:Y:S02]  /*0f40*/  @P0 IADD3 R14, PT, PT, R14, 0x4, RZ ;  /* 0x000000040e0e0810 */ /* 0x000fe40007ffe0ff */
        /* <DEDUP_REMOVED lines=13> */
.L_x_43:
        /* <DEDUP_REMOVED lines=14> */
.L_x_45:


//--------------------- .nv.shared._Z11shared_poolPfS_iiiiiiii --------------------------
	.section	.nv.shared._Z11shared_poolPfS_iiiiiiii,"aw",@nobits
	.sectionflags	@""
	.align	4
.nv.shared._Z11shared_poolPfS_iiiiiiii:
	.zero		13568


//--------------------- .nv.shared.reserved.0     --------------------------
	.section	.nv.shared.reserved.0,"aw",@nobits
	.weak		__nv_reservedSMEM_offset_0_alias
	.size		__nv_reservedSMEM_offset_0_alias, 0, 64
	.other		__nv_reservedSMEM_offset_0_alias,@"STO_CUDA_RESERVED_SHARED STV_DEFAULT"
__nv_reservedSMEM_offset_0_alias:
	.zero		0
	.zero		64


//--------------------- .nv.constant0._Z11shared_poolPfS_iiiiiiii --------------------------
	.section	.nv.constant0._Z11shared_poolPfS_iiiiiiii,"a",@progbits
	.sectionflags	@""
	.align	4
.nv.constant0._Z11shared_poolPfS_iiiiiiii:
	.zero		944


//--------------------- .nv.constant0._Z12gran_poolingPfS_iiiiiiii --------------------------
	.section	.nv.constant0._Z12gran_poolingPfS_iiiiiiii,"a",@progbits
	.sectionflags	@""
	.align	4
.nv.constant0._Z12gran_poolingPfS_iiiiiiii:
	.zero		944


//--------------------- SYMBOLS --------------------------

	.type		.nv.reservedSmem.offset0,@object
	.size		.nv.reservedSmem.offset0,0x4
	.type		.nv.reservedSmem.cap,@object
	.size		.nv.reservedSmem.cap,0x4
